// auto-generated by cutlass_sweep.gemm — config: {"arch": "sm_90", "cluster_m": 1, "cluster_n": 1, "dtype": "fp16", "dtype_b": "fp16", "layout": "nt", "stages": 0, "tile_k": 32, "tile_m": 256, "tile_n": 512}
#include "cutlass/cutlass.h"
#include "cutlass/gemm/collective/collective_builder.hpp"
#include "cutlass/gemm/device/gemm_universal_adapter.h"
#include "cutlass/gemm/kernel/gemm_universal.hpp"
#include "cutlass/epilogue/collective/collective_builder.hpp"

using ElemA = cutlass::half_t;
using ElemB = cutlass::half_t;
using ElemCD = cutlass::half_t;
using Acc  = float;
using TileShape    = cute::Shape<cute::_256, cute::_512, cute::_32>;
using ClusterShape = cute::Shape<cute::_1, cute::_1, cute::_1>;

using CollectiveEpilogue = typename cutlass::epilogue::collective::CollectiveBuilder<
    cutlass::arch::Sm90, cutlass::arch::OpClassTensorOp,
    TileShape, ClusterShape,
    cutlass::epilogue::collective::EpilogueTileAuto,
    Acc, Acc,
    ElemCD, cutlass::layout::RowMajor, 128 / cutlass::sizeof_bits<ElemCD>::value,
    ElemCD, cutlass::layout::RowMajor, 128 / cutlass::sizeof_bits<ElemCD>::value,
    cutlass::epilogue::collective::EpilogueScheduleAuto
  >::CollectiveOp;

using CollectiveMainloop = typename cutlass::gemm::collective::CollectiveBuilder<
    cutlass::arch::Sm90, cutlass::arch::OpClassTensorOp,
    ElemA, cutlass::layout::RowMajor, 128 / cutlass::sizeof_bits<ElemA>::value,
    ElemB, cutlass::layout::ColumnMajor, 128 / cutlass::sizeof_bits<ElemB>::value,
    Acc,
    TileShape, ClusterShape,
    cutlass::gemm::collective::StageCountAutoCarveout<static_cast<int>(sizeof(typename CollectiveEpilogue::SharedStorage))>,
    cutlass::gemm::collective::KernelScheduleAuto
  >::CollectiveOp;

using GemmKernel = cutlass::gemm::kernel::GemmUniversal<
    cute::Shape<int,int,int,int>,
    CollectiveMainloop,
    CollectiveEpilogue
>;
using Gemm = cutlass::gemm::device::GemmUniversalAdapter<GemmKernel>;

// Force the device kernel symbol into the cubin without needing a host main.
auto* _anchor = &cutlass::device_kernel<GemmKernel>;


// ===== COMPILED SASS (sm_90a) =====

	.target	sm_90a

	.elftype	@"ET_EXEC"


//--------------------- .note.nv.tkinfo           --------------------------
	.section	.note.nv.tkinfo,"",@"SHT_NOTE"
	.sectionflags	@"SHF_NOTE_NV_TKINFO"
	.tkinfo
        /*0018*/ 	.word	0x00000002
        /*0030*/ 	.string	""
        /*0030*/ 	.string	"ptxas"
        /*0030*/ 	.string	"Cuda compilation tools, release 13.0, V13.0.88"
        /*0030*/ 	.string	"Build cuda_13.0.r13.0/compiler.36424714_0"
        /*0030*/ 	.string	"-arch sm_90a -m 64 "



//--------------------- .note.nv.cuinfo           --------------------------
	.section	.note.nv.cuinfo,"",@"SHT_NOTE"
	.sectionflags	@"SHF_NOTE_NV_CUINFO"
        /*0018*/ 	.short	0x0002
        /*001a*/ 	.short	0x005a
        /*001c*/ 	.short	0x0082
	.zero		2


//--------------------- .nv.info                  --------------------------
	.section	.nv.info,"",@"SHT_CUDA_INFO"
	.align	4


	//----- nvinfo : EIATTR_REGCOUNT
	.align		4
        /*0000*/ 	.byte	0x04, 0x2f
        /*0002*/ 	.short	(.L_15 - .L_14)
	.align		4
.L_14:
        /*0004*/ 	.word	index@(_ZN7cutlass13device_kernelINS_4gemm6kernel13GemmUniversalIN4cute5tupleIJiiiiEEENS1_10collective13CollectiveMmaINS1_34MainloopSm90TmaGmmaWarpSpecializedILi4ENS5_IJNS4_1CILi1EEESB_SB_EEENS1_35KernelTmaWarpSpecializedCooperativeEEENS5_IJNSA_ILi256EEENSA_ILi512EEENSA_ILi32EEEEEENS_6half_tENS5_IJlSB_lEEESJ_SK_NS4_8TiledMMAINS4_8MMA_AtomIJNS4_4SM904GMMA26MMA_64x256x16_F32F16F16_SSILNSO_5MajorE0ELSQ_0ELNSO_7ScaleInE1ELSR_1EEEEEENS4_6LayoutINS5_IJNSA_ILi2EEESB_SB_EEENS5_IJSB_NSA_ILi0EEESX_EEEEENS5_IJNS4_10UnderscoreES10_S10_EEEEENS4_13SM90_TMA_LOADENS4_14ComposedLayoutINS4_7SwizzleILi2ELi4ELi3EEENS4_18smem_ptr_flag_bitsILi16EEENSU_INS5_IJNSA_ILi8EEESH_EEENS5_IJSH_SB_EEEEEEEvNS4_8identityES13_S1D_vS1E_EENS_8epilogue10collective6detail29Sm90TmaWarpSpecializedAdapterINS1H_15DefaultEpilogueISJ_SK_SK_NS1G_6thread17LinearCombinationISJ_Li1EffLNS1L_9ScaleType4KindE0ELNS_15FloatRoundStyleE2ESJ_EENS1_15EpilogueDefaultEEEEEvvEEEEvNT_6ParamsE)
        /*0008*/ 	.word	0x000000a8


	//----- nvinfo : EIATTR_FRAME_SIZE
	.align		4
.L_15:
        /*000c*/ 	.byte	0x04, 0x11
        /*000e*/ 	.short	(.L_17 - .L_16)
	.align		4
.L_16:
        /*0010*/ 	.word	index@(_ZN7cutlass13device_kernelINS_4gemm6kernel13GemmUniversalIN4cute5tupleIJiiiiEEENS1_10collective13CollectiveMmaINS1_34MainloopSm90TmaGmmaWarpSpecializedILi4ENS5_IJNS4_1CILi1EEESB_SB_EEENS1_35KernelTmaWarpSpecializedCooperativeEEENS5_IJNSA_ILi256EEENSA_ILi512EEENSA_ILi32EEEEEENS_6half_tENS5_IJlSB_lEEESJ_SK_NS4_8TiledMMAINS4_8MMA_AtomIJNS4_4SM904GMMA26MMA_64x256x16_F32F16F16_SSILNSO_5MajorE0ELSQ_0ELNSO_7ScaleInE1ELSR_1EEEEEENS4_6LayoutINS5_IJNSA_ILi2EEESB_SB_EEENS5_IJSB_NSA_ILi0EEESX_EEEEENS5_IJNS4_10UnderscoreES10_S10_EEEEENS4_13SM90_TMA_LOADENS4_14ComposedLayoutINS4_7SwizzleILi2ELi4ELi3EEENS4_18smem_ptr_flag_bitsILi16EEENSU_INS5_IJNSA_ILi8EEESH_EEENS5_IJSH_SB_EEEEEEEvNS4_8identityES13_S1D_vS1E_EENS_8epilogue10collective6detail29Sm90TmaWarpSpecializedAdapterINS1H_15DefaultEpilogueISJ_SK_SK_NS1G_6thread17LinearCombinationISJ_Li1EffLNS1L_9ScaleType4KindE0ELNS_15FloatRoundStyleE2ESJ_EENS1_15EpilogueDefaultEEEEEvvEEEEvNT_6ParamsE)
        /*0014*/ 	.word	0x000010d8


	//----- nvinfo : EIATTR_MIN_STACK_SIZE
	.align		4
.L_17:
        /*0018*/ 	.byte	0x04, 0x12
        /*001a*/ 	.short	(.L_19 - .L_18)
	.align		4
.L_18:
        /*001c*/ 	.word	index@(_ZN7cutlass13device_kernelINS_4gemm6kernel13GemmUniversalIN4cute5tupleIJiiiiEEENS1_10collective13CollectiveMmaINS1_34MainloopSm90TmaGmmaWarpSpecializedILi4ENS5_IJNS4_1CILi1EEESB_SB_EEENS1_35KernelTmaWarpSpecializedCooperativeEEENS5_IJNSA_ILi256EEENSA_ILi512EEENSA_ILi32EEEEEENS_6half_tENS5_IJlSB_lEEESJ_SK_NS4_8TiledMMAINS4_8MMA_AtomIJNS4_4SM904GMMA26MMA_64x256x16_F32F16F16_SSILNSO_5MajorE0ELSQ_0ELNSO_7ScaleInE1ELSR_1EEEEEENS4_6LayoutINS5_IJNSA_ILi2EEESB_SB_EEENS5_IJSB_NSA_ILi0EEESX_EEEEENS5_IJNS4_10UnderscoreES10_S10_EEEEENS4_13SM90_TMA_LOADENS4_14ComposedLayoutINS4_7SwizzleILi2ELi4ELi3EEENS4_18smem_ptr_flag_bitsILi16EEENSU_INS5_IJNSA_ILi8EEESH_EEENS5_IJSH_SB_EEEEEEEvNS4_8identityES13_S1D_vS1E_EENS_8epilogue10collective6detail29Sm90TmaWarpSpecializedAdapterINS1H_15DefaultEpilogueISJ_SK_SK_NS1G_6thread17LinearCombinationISJ_Li1EffLNS1L_9ScaleType4KindE0ELNS_15FloatRoundStyleE2ESJ_EENS1_15EpilogueDefaultEEEEEvvEEEEvNT_6ParamsE)
        /*0020*/ 	.word	0x000010d8
.L_19:


//--------------------- .nv.compat                --------------------------
	.section	.nv.compat,"",@"SHT_CUDA_COMPAT_INFO"
	.align	4
        /*0000*/ 	.byte	0x02, 0x09, 0x01, 0x00, 0x02, 0x02, 0x04, 0x00, 0x02, 0x05, 0x05, 0x00, 0x03, 0x07, 0x01, 0x01
        /*0010*/ 	.byte	0x02, 0x03, 0x01, 0x00, 0x02, 0x06, 0x01, 0x00, 0x04, 0x0b, 0x08, 0x00, 0x00, 0x00, 0x00, 0x00
        /*0020*/ 	.byte	0x00, 0x00, 0x00, 0x00


//--------------------- .nv.info._ZN7cutlass13device_kernelINS_4gemm6kernel13GemmUniversalIN4cute5tupleIJiiiiEEENS1_10collective13CollectiveMmaINS1_34MainloopSm90TmaGmmaWarpSpecializedILi4ENS5_IJNS4_1CILi1EEESB_SB_EEENS1_35KernelTmaWarpSpecializedCooperativeEEENS5_IJNSA_ILi256EEENSA_ILi512EEENSA_ILi32EEEEEENS_6half_tENS5_IJlSB_lEEESJ_SK_NS4_8TiledMMAINS4_8MMA_AtomIJNS4_4SM904GMMA26MMA_64x256x16_F32F16F16_SSILNSO_5MajorE0ELSQ_0ELNSO_7ScaleInE1ELSR_1EEEEEENS4_6LayoutINS5_IJNSA_ILi2EEESB_SB_EEENS5_IJSB_NSA_ILi0EEESX_EEEEENS5_IJNS4_10UnderscoreES10_S10_EEEEENS4_13SM90_TMA_LOADENS4_14ComposedLayoutINS4_7SwizzleILi2ELi4ELi3EEENS4_18smem_ptr_flag_bitsILi16EEENSU_INS5_IJNSA_ILi8EEESH_EEENS5_IJSH_SB_EEEEEEEvNS4_8identityES13_S1D_vS1E_EENS_8epilogue10collective6detail29Sm90TmaWarpSpecializedAdapterINS1H_15DefaultEpilogueISJ_SK_SK_NS1G_6thread17LinearCombinationISJ_Li1EffLNS1L_9ScaleType4KindE0ELNS_15FloatRoundStyleE2ESJ_EENS1_15EpilogueDefaultEEEEEvvEEEEvNT_6ParamsE --------------------------
	.section	.nv.info._ZN7cutlass13device_kernelINS_4gemm6kernel13GemmUniversalIN4cute5tupleIJiiiiEEENS1_10collective13CollectiveMmaINS1_34MainloopSm90TmaGmmaWarpSpecializedILi4ENS5_IJNS4_1CILi1EEESB_SB_EEENS1_35KernelTmaWarpSpecializedCooperativeEEENS5_IJNSA_ILi256EEENSA_ILi512EEENSA_ILi32EEEEEENS_6half_tENS5_IJlSB_lEEESJ_SK_NS4_8TiledMMAINS4_8MMA_AtomIJNS4_4SM904GMMA26MMA_64x256x16_F32F16F16_SSILNSO_5MajorE0ELSQ_0ELNSO_7ScaleInE1ELSR_1EEEEEENS4_6LayoutINS5_IJNSA_ILi2EEESB_SB_EEENS5_IJSB_NSA_ILi0EEESX_EEEEENS5_IJNS4_10UnderscoreES10_S10_EEEEENS4_13SM90_TMA_LOADENS4_14ComposedLayoutINS4_7SwizzleILi2ELi4ELi3EEENS4_18smem_ptr_flag_bitsILi16EEENSU_INS5_IJNSA_ILi8EEESH_EEENS5_IJSH_SB_EEEEEEEvNS4_8identityES13_S1D_vS1E_EENS_8epilogue10collective6detail29Sm90TmaWarpSpecializedAdapterINS1H_15DefaultEpilogueISJ_SK_SK_NS1G_6thread17LinearCombinationISJ_Li1EffLNS1L_9ScaleType4KindE0ELNS_15FloatRoundStyleE2ESJ_EENS1_15EpilogueDefaultEEEEEvvEEEEvNT_6ParamsE,"",@"SHT_CUDA_INFO"
	.sectionflags	@""
	.align	4


	//----- nvinfo : EIATTR_CUDA_API_VERSION
	.align		4
        /*0000*/ 	.byte	0x04, 0x37
        /*0002*/ 	.short	(.L_21 - .L_20)
.L_20:
        /*0004*/ 	.word	0x00000082


	//----- nvinfo : EIATTR_KPARAM_INFO
	.align		4
.L_21:
        /*0008*/ 	.byte	0x04, 0x17
        /*000a*/ 	.short	(.L_23 - .L_22)
.L_22:
        /*000c*/ 	.word	0x00000000
        /*0010*/ 	.short	0x0000
        /*0012*/ 	.short	0x0070
        /*0014*/ 	.byte	0x00, 0xf0, 0x01, 0x10


	//----- nvinfo : EIATTR_SPARSE_MMA_MASK
	.align		4
.L_23:
        /*0018*/ 	.byte	0x03, 0x50
        /*001a*/ 	.short	0x0000


	//----- nvinfo : EIATTR_MAXREG_COUNT
	.align		4
        /*001c*/ 	.byte	0x03, 0x1b
        /*001e*/ 	.short	0x00a8


	//----- nvinfo : EIATTR_NUM_BARRIERS
	.align		4
        /*0020*/ 	.byte	0x02, 0x4c
        /*0022*/ 	.byte	0x01
	.zero		1


	//----- nvinfo : EIATTR_EXTERNS
	.align		4
        /*0024*/ 	.byte	0x04, 0x0f
        /*0026*/ 	.short	(.L_25 - .L_24)


	//   ....[0]....
	.align		4
.L_24:
        /*0028*/ 	.word	index@(__assertfail)


	//----- nvinfo : EIATTR_ANNOTATIONS
	.align		4
.L_25:
        /*002c*/ 	.byte	0x04, 0x55
        /*002e*/ 	.short	(.L_27 - .L_26)


	//   ....[0]....
.L_26:
        /*0030*/ 	.word	0x00000001
        /*0034*/ 	.byte	0xb0, 0x05, 0x00, 0x00, 0x01, 0x00, 0x00, 0x00, 0xd0, 0x05, 0x00, 0x00, 0x01, 0x00, 0x00, 0x00
        /* <DEDUP_REMOVED lines=1500> */
        /*5e04*/ 	.byte	0xf0, 0x22, 0x03, 0x00, 0x01, 0x00, 0x00, 0x00, 0x10, 0x23, 0x03, 0x00


	//----- nvinfo : EIATTR_MERCURY_ISA_VERSION
	.align		4
.L_27:
        /*5e10*/ 	.byte	0x03, 0x5f
        /*5e12*/ 	.short	0x0101


	//----- nvinfo : EIATTR_INT_WARP_WIDE_INSTR_OFFSETS
	.align		4
        /*5e14*/ 	.byte	0x04, 0x31
        /*5e16*/ 	.short	(.L_29 - .L_28)


	//   ....[0]....
.L_28:
        /*5e18*/ 	.word	0x00000470


	//   ....[1]....
        /*5e1c*/ 	.word	0x00000480


	//   ....[2]....
        /*5e20*/ 	.word	0x000005c0


	//----- nvinfo : EIATTR_COOP_GROUP_MASK_REGIDS
	.align		4
.L_29:
        /*5e24*/ 	.byte	0x04, 0x29
        /*5e26*/ 	.short	(.L_31 - .L_30)


	//   ....[0]....
.L_30:
        /*5e28*/ 	.word	0xffffffff


	//   ....[1]....
        /*5e2c*/ 	.word	0xffffffff


	//   ....[2]....
        /*5e30*/ 	.word	0xffffffff


	//   ....[3]....
        /*5e34*/ 	.word	0xffffffff


	//   ....[4]....
        /*5e38*/ 	.word	0xffffffff


	//----- nvinfo : EIATTR_COOP_GROUP_INSTR_OFFSETS
	.align		4
.L_31:
        /*5e3c*/ 	.byte	0x04, 0x28
        /*5e3e*/ 	.short	(.L_33 - .L_32)


	//   ....[0]....
.L_32:
        /*5e40*/ 	.word	0x00000070


	//   ....[1]....
        /*5e44*/ 	.word	0x00000080


	//   ....[2]....
        /*5e48*/ 	.word	0x000001a0


	//   ....[3]....
        /*5e4c*/ 	.word	0x000003b0


	//   ....[4]....
        /*5e50*/ 	.word	0x00001060


	//----- nvinfo : EIATTR_REG_RECONFIG
	.align		4
.L_33:
        /*5e54*/ 	.byte	0x01, 0x54
	.zero		2


	//----- nvinfo : EIATTR_SYSCALL_OFFSETS
	.align		4
        /*5e58*/ 	.byte	0x04, 0x46
        /*5e5a*/ 	.short	(.L_35 - .L_34)


	//   ....[0]....
.L_34:
        /*5e5c*/ 	.word	0x00001210


	//----- nvinfo : EIATTR_MBARRIER_INSTR_OFFSETS
	.align		4
.L_35:
        /*5e60*/ 	.byte	0x04, 0x39
        /*5e62*/ 	.short	(.L_37 - .L_36)


	//   ....[0]....
.L_36:
        /*5e64*/ 	.word	0x00000320
        /*5e68*/ 	.word	0x000000ff
        /*5e6c*/ 	.word	0x00000000
        /*5e70*/ 	.short	0x0100
        /*5e72*/ 	.byte	0x09
	.zero		1


	//   ....[1]....
        /*5e74*/ 	.word	0x00000330
        /*5e78*/ 	.word	0x000000ff
        /*5e7c*/ 	.word	0x00000020
        /*5e80*/ 	.short	0x0100
        /*5e82*/ 	.byte	0x09
	.zero		1


	//   ....[2]....
        /*5e84*/ 	.word	0x00000340
        /*5e88*/ 	.word	0x000000ff
        /*5e8c*/ 	.word	0x00000008
        /*5e90*/ 	.short	0x0100
        /*5e92*/ 	.byte	0x09
	.zero		1


	//   ....[3]....
        /*5e94*/ 	.word	0x00000350
        /*5e98*/ 	.word	0x000000ff
        /*5e9c*/ 	.word	0x00000028
        /*5ea0*/ 	.short	0x0100
        /*5ea2*/ 	.byte	0x09
	.zero		1


	//   ....[4]....
        /*5ea4*/ 	.word	0x00000360
        /*5ea8*/ 	.word	0x000000ff
        /*5eac*/ 	.word	0x00000010
        /*5eb0*/ 	.short	0x0100
        /*5eb2*/ 	.byte	0x09
	.zero		1


	//   ....[5]....
        /*5eb4*/ 	.word	0x00000370
        /*5eb8*/ 	.word	0x000000ff
        /*5ebc*/ 	.word	0x00000030
        /*5ec0*/ 	.short	0x0100
        /*5ec2*/ 	.byte	0x09
	.zero		1


	//   ....[6]....
        /*5ec4*/ 	.word	0x00000380
        /*5ec8*/ 	.word	0x000000ff
        /*5ecc*/ 	.word	0x00000018
        /*5ed0*/ 	.short	0x0100
        /*5ed2*/ 	.byte	0x09
	.zero		1


	//   ....[7]....
        /*5ed4*/ 	.word	0x00000390
        /*5ed8*/ 	.word	0x000000ff
        /*5edc*/ 	.word	0x00000038
        /*5ee0*/ 	.short	0x0100
        /*5ee2*/ 	.byte	0x09
	.zero		1


	//   ....[8]....
        /*5ee4*/ 	.word	0x000005f0
        /*5ee8*/ 	.word	0x000000ff
        /*5eec*/ 	.word	0x00000050
        /*5ef0*/ 	.short	0x0100
        /*5ef2*/ 	.byte	0x06
	.zero		1


	//   ....[9]....
        /*5ef4*/ 	.word	0x00000600
        /*5ef8*/ 	.word	0x000000ff
        /*5efc*/ 	.word	0x00000058
        /*5f00*/ 	.short	0x0100
        /*5f02*/ 	.byte	0x06
	.zero		1


	//   ....[10]....
        /*5f04*/ 	.word	0x000012b0
        /*5f08*/ 	.word	0x00000003
        /*5f0c*/ 	.word	0x00000000
        /*5f10*/ 	.short	0x010a
        /*5f12*/ 	.byte	0x3f
	.zero		1


	//   ....[11]....
        /*5f14*/ 	.word	0x000012f0
        /*5f18*/ 	.word	0x00000003
        /*5f1c*/ 	.word	0x00000000
        /*5f20*/ 	.short	0x010a
        /*5f22*/ 	.byte	0x3f
	.zero		1


	//   ....[12]....
        /*5f24*/ 	.word	0x000065b0
        /*5f28*/ 	.word	0x000000ff
        /*5f2c*/ 	.word	0x00000000
        /*5f30*/ 	.short	0x010a
        /*5f32*/ 	.byte	0x08
	.zero		1


	//   ....[13]....
        /*5f34*/ 	.word	0x000065f0
        /*5f38*/ 	.word	0x000000ff
        /*5f3c*/ 	.word	0x00000000
        /*5f40*/ 	.short	0x010a
        /*5f42*/ 	.byte	0x08
	.zero		1


	//   ....[14]....
        /*5f44*/ 	.word	0x0000d3c0
        /*5f48*/ 	.word	0x000000ff
        /*5f4c*/ 	.word	0x00000000
        /*5f50*/ 	.short	0x0101
        /*5f52*/ 	.byte	0x08
	.zero		1


	//   ....[15]....
        /*5f54*/ 	.word	0x0000d570
        /*5f58*/ 	.word	0x000000ff
        /*5f5c*/ 	.word	0x00000000
        /*5f60*/ 	.short	0x0101
        /*5f62*/ 	.byte	0x04
	.zero		1


	//   ....[16]....
        /*5f64*/ 	.word	0x00031ea0
        /*5f68*/ 	.word	0x0000000e
        /*5f6c*/ 	.word	0x00000020
        /*5f70*/ 	.short	0x010a
        /*5f72*/ 	.byte	0x3f
	.zero		1


	//   ....[17]....
        /*5f74*/ 	.word	0x00032280
        /*5f78*/ 	.word	0x00000002
        /*5f7c*/ 	.word	0x00000058
        /*5f80*/ 	.short	0x0101
        /*5f82*/ 	.byte	0x3f
	.zero		1


	//   ....[18]....
        /*5f84*/ 	.word	0x000329e0
        /*5f88*/ 	.word	0x00000005
        /*5f8c*/ 	.word	0x00000000
        /*5f90*/ 	.short	0x010a
        /*5f92*/ 	.byte	0x3f
	.zero		1


	//   ....[19]....
        /*5f94*/ 	.word	0x00032a70
        /*5f98*/ 	.word	0x00000005
        /*5f9c*/ 	.word	0x00000000
        /*5fa0*/ 	.short	0x010a
        /*5fa2*/ 	.byte	0x3f
	.zero		1


	//   ....[20]....
        /*5fa4*/ 	.word	0x00032b00
        /*5fa8*/ 	.word	0x00000005
        /*5fac*/ 	.word	0x00000000
        /*5fb0*/ 	.short	0x010a
        /*5fb2*/ 	.byte	0x3f
	.zero		1


	//   ....[21]....
        /*5fb4*/ 	.word	0x00032b90
        /*5fb8*/ 	.word	0x00000003
        /*5fbc*/ 	.word	0x00000000
        /*5fc0*/ 	.short	0x010a
        /*5fc2*/ 	.byte	0x3f
	.zero		1


	//   ....[22]....
        /*5fc4*/ 	.word	0x00032bf0
        /*5fc8*/ 	.word	0x00000003
        /*5fcc*/ 	.word	0x00000000
        /*5fd0*/ 	.short	0x010a
        /*5fd2*/ 	.byte	0x3f
	.zero		1


	//   ....[23]....
        /*5fd4*/ 	.word	0x00032c50
        /*5fd8*/ 	.word	0x00000006
        /*5fdc*/ 	.word	0x00000000
        /*5fe0*/ 	.short	0x010a
        /*5fe2*/ 	.byte	0x3f
	.zero		1


	//   ....[24]....
        /*5fe4*/ 	.word	0x00032d20
        /*5fe8*/ 	.word	0x0000000e
        /*5fec*/ 	.word	0x00000020
        /*5ff0*/ 	.short	0x010a
        /*5ff2*/ 	.byte	0x3f
	.zero		1


	//   ....[25]....
        /*5ff4*/ 	.word	0x00032df0
        /*5ff8*/ 	.word	0x00000005
        /*5ffc*/ 	.word	0x00000000
        /*6000*/ 	.short	0x010a
        /*6002*/ 	.byte	0x3f
	.zero		1


	//   ....[26]....
        /*6004*/ 	.word	0x00032e40
        /*6008*/ 	.word	0x00000005
        /*600c*/ 	.word	0x00000000
        /*6010*/ 	.short	0x010a
        /*6012*/ 	.byte	0x3f
	.zero		1


	//   ....[27]....
        /*6014*/ 	.word	0x00032e90
        /*6018*/ 	.word	0x00000005
        /*601c*/ 	.word	0x00000000
        /*6020*/ 	.short	0x010a
        /*6022*/ 	.byte	0x3f
	.zero		1


	//----- nvinfo : EIATTR_NUM_MBARRIERS
	.align		4
.L_37:
        /*6024*/ 	.byte	0x03, 0x38
        /*6026*/ 	.short	0x000a


	//----- nvinfo : EIATTR_EXIT_INSTR_OFFSETS
	.align		4
        /*6028*/ 	.byte	0x04, 0x1c
        /*602a*/ 	.short	(.L_39 - .L_38)


	//   ....[0]....
.L_38:
        /*602c*/ 	.word	0x00000660


	//   ....[1]....
        /*6030*/ 	.word	0x00000f80


	//   ....[2]....
        /*6034*/ 	.word	0x000314c0


	//   ....[3]....
        /*6038*/ 	.word	0x00031b30


	//   ....[4]....
        /*603c*/ 	.word	0x00032be0


	//----- nvinfo : EIATTR_MAX_THREADS
	.align		4
.L_39:
        /*6040*/ 	.byte	0x04, 0x05
        /*6042*/ 	.short	(.L_41 - .L_40)
.L_40:
        /*6044*/ 	.word	0x00000180
        /*6048*/ 	.word	0x00000001
        /*604c*/ 	.word	0x00000001


	//----- nvinfo : EIATTR_CRS_STACK_SIZE
	.align		4
.L_41:
        /*6050*/ 	.byte	0x04, 0x1e
        /*6052*/ 	.short	(.L_43 - .L_42)
.L_42:
        /*6054*/ 	.word	0x00000000


	//----- nvinfo : EIATTR_CBANK_PARAM_SIZE
	.align		4
.L_43:
        /*6058*/ 	.byte	0x03, 0x19
        /*605a*/ 	.short	0x0470


	//----- nvinfo : EIATTR_PARAM_CBANK
	.align		4
        /*605c*/ 	.byte	0x04, 0x0a
        /*605e*/ 	.short	(.L_45 - .L_44)
	.align		4
.L_44:
        /*6060*/ 	.word	index@(.nv.constant0._ZN7cutlass13device_kernelINS_4gemm6kernel13GemmUniversalIN4cute5tupleIJiiiiEEENS1_10collective13CollectiveMmaINS1_34MainloopSm90TmaGmmaWarpSpecializedILi4ENS5_IJNS4_1CILi1EEESB_SB_EEENS1_35KernelTmaWarpSpecializedCooperativeEEENS5_IJNSA_ILi256EEENSA_ILi512EEENSA_ILi32EEEEEENS_6half_tENS5_IJlSB_lEEESJ_SK_NS4_8TiledMMAINS4_8MMA_AtomIJNS4_4SM904GMMA26MMA_64x256x16_F32F16F16_SSILNSO_5MajorE0ELSQ_0ELNSO_7ScaleInE1ELSR_1EEEEEENS4_6LayoutINS5_IJNSA_ILi2EEESB_SB_EEENS5_IJSB_NSA_ILi0EEESX_EEEEENS5_IJNS4_10UnderscoreES10_S10_EEEEENS4_13SM90_TMA_LOADENS4_14ComposedLayoutINS4_7SwizzleILi2ELi4ELi3EEENS4_18smem_ptr_flag_bitsILi16EEENSU_INS5_IJNSA_ILi8EEESH_EEENS5_IJSH_SB_EEEEEEEvNS4_8identityES13_S1D_vS1E_EENS_8epilogue10collective6detail29Sm90TmaWarpSpecializedAdapterINS1H_15DefaultEpilogueISJ_SK_SK_NS1G_6thread17LinearCombinationISJ_Li1EffLNS1L_9ScaleType4KindE0ELNS_15FloatRoundStyleE2ESJ_EENS1_15EpilogueDefaultEEEEEvvEEEEvNT_6ParamsE)
        /*6064*/ 	.short	0x0210
        /*6066*/ 	.short	0x0470


	//----- nvinfo : EIATTR_SW_WAR
	.align		4
.L_45:
        /*6068*/ 	.byte	0x04, 0x36
        /*606a*/ 	.short	(.L_47 - .L_46)
.L_46:
        /*606c*/ 	.word	0x00000008
.L_47:


//--------------------- .nv.callgraph             --------------------------
	.section	.nv.callgraph,"",@"SHT_CUDA_CALLGRAPH"
	.align	4
	.sectionentsize	8
	.align		4
        /*0000*/ 	.word	0x00000000
	.align		4
        /*0004*/ 	.word	0xffffffff
	.align		4
        /*0008*/ 	.word	index@(_ZN7cutlass13device_kernelINS_4gemm6kernel13GemmUniversalIN4cute5tupleIJiiiiEEENS1_10collective13CollectiveMmaINS1_34MainloopSm90TmaGmmaWarpSpecializedILi4ENS5_IJNS4_1CILi1EEESB_SB_EEENS1_35KernelTmaWarpSpecializedCooperativeEEENS5_IJNSA_ILi256EEENSA_ILi512EEENSA_ILi32EEEEEENS_6half_tENS5_IJlSB_lEEESJ_SK_NS4_8TiledMMAINS4_8MMA_AtomIJNS4_4SM904GMMA26MMA_64x256x16_F32F16F16_SSILNSO_5MajorE0ELSQ_0ELNSO_7ScaleInE1ELSR_1EEEEEENS4_6LayoutINS5_IJNSA_ILi2EEESB_SB_EEENS5_IJSB_NSA_ILi0EEESX_EEEEENS5_IJNS4_10UnderscoreES10_S10_EEEEENS4_13SM90_TMA_LOADENS4_14ComposedLayoutINS4_7SwizzleILi2ELi4ELi3EEENS4_18smem_ptr_flag_bitsILi16EEENSU_INS5_IJNSA_ILi8EEESH_EEENS5_IJSH_SB_EEEEEEEvNS4_8identityES13_S1D_vS1E_EENS_8epilogue10collective6detail29Sm90TmaWarpSpecializedAdapterINS1H_15DefaultEpilogueISJ_SK_SK_NS1G_6thread17LinearCombinationISJ_Li1EffLNS1L_9ScaleType4KindE0ELNS_15FloatRoundStyleE2ESJ_EENS1_15EpilogueDefaultEEEEEvvEEEEvNT_6ParamsE)
	.align		4
        /*000c*/ 	.word	index@(__assertfail)
	.align		4
        /*0010*/ 	.word	0x00000000
	.align		4
        /*0014*/ 	.word	0xfffffffe
	.align		4
        /*0018*/ 	.word	0x00000000
	.align		4
        /*001c*/ 	.word	0xfffffffd
	.align		4
        /*0020*/ 	.word	0x00000000
	.align		4
        /*0024*/ 	.word	0xfffffffc


//--------------------- .nv.constant4             --------------------------
	.section	.nv.constant4,"a",@progbits
	.align	8
	.align		8
.nv.constant4:
        /*0000*/ 	.dword	__assertfail
	.align		8
        /*0008*/ 	.dword	__unnamed_1
	.align		8
        /*0010*/ 	.dword	_ZN40_INTERNAL_f8c10f17_4_k_cu_4ee6354b_141354cuda3std3__45__cpo5beginE
	.align		8
        /*0018*/ 	.dword	_ZN40_INTERNAL_f8c10f17_4_k_cu_4ee6354b_141354cuda3std3__45__cpo3endE
	.align		8
        /*0020*/ 	.dword	_ZN40_INTERNAL_f8c10f17_4_k_cu_4ee6354b_141354cuda3std3__45__cpo6cbeginE
	.align		8
        /*0028*/ 	.dword	_ZN40_INTERNAL_f8c10f17_4_k_cu_4ee6354b_141354cuda3std3__45__cpo4cendE
	.align		8
        /*0030*/ 	.dword	_ZN40_INTERNAL_f8c10f17_4_k_cu_4ee6354b_141354cuda3std3__442_GLOBAL__N__f8c10f17_4_k_cu_4ee6354b_141356ignoreE
	.align		8
        /*0038*/ 	.dword	_ZN40_INTERNAL_f8c10f17_4_k_cu_4ee6354b_141354cuda3std3__419piecewise_constructE
	.align		8
        /*0040*/ 	.dword	_ZN40_INTERNAL_f8c10f17_4_k_cu_4ee6354b_141354cuda3std3__48in_placeE
	.align		8
        /*0048*/ 	.dword	_ZN40_INTERNAL_f8c10f17_4_k_cu_4ee6354b_141354cuda3std6ranges3__45__cpo4swapE
	.align		8
        /*0050*/ 	.dword	_ZN40_INTERNAL_f8c10f17_4_k_cu_4ee6354b_141354cuda3std6ranges3__45__cpo9iter_moveE
	.align		8
        /*0058*/ 	.dword	_ZN40_INTERNAL_f8c10f17_4_k_cu_4ee6354b_141354cute7productE
	.align		8
        /*0060*/ 	.dword	_ZN40_INTERNAL_f8c10f17_4_k_cu_4ee6354b_141354cute1_E
	.align		8
        /*0068*/ 	.dword	$str$22
	.align		8
        /*0070*/ 	.dword	$str$23


//--------------------- .text._ZN7cutlass13device_kernelINS_4gemm6kernel13GemmUniversalIN4cute5tupleIJiiiiEEENS1_10collective13CollectiveMmaINS1_34MainloopSm90TmaGmmaWarpSpecializedILi4ENS5_IJNS4_1CILi1EEESB_SB_EEENS1_35KernelTmaWarpSpecializedCooperativeEEENS5_IJNSA_ILi256EEENSA_ILi512EEENSA_ILi32EEEEEENS_6half_tENS5_IJlSB_lEEESJ_SK_NS4_8TiledMMAINS4_8MMA_AtomIJNS4_4SM904GMMA26MMA_64x256x16_F32F16F16_SSILNSO_5MajorE0ELSQ_0ELNSO_7ScaleInE1ELSR_1EEEEEENS4_6LayoutINS5_IJNSA_ILi2EEESB_SB_EEENS5_IJSB_NSA_ILi0EEESX_EEEEENS5_IJNS4_10UnderscoreES10_S10_EEEEENS4_13SM90_TMA_LOADENS4_14ComposedLayoutINS4_7SwizzleILi2ELi4ELi3EEENS4_18smem_ptr_flag_bitsILi16EEENSU_INS5_IJNSA_ILi8EEESH_EEENS5_IJSH_SB_EEEEEEEvNS4_8identityES13_S1D_vS1E_EENS_8epilogue10collective6detail29Sm90TmaWarpSpecializedAdapterINS1H_15DefaultEpilogueISJ_SK_SK_NS1G_6thread17LinearCombinationISJ_Li1EffLNS1L_9ScaleType4KindE0ELNS_15FloatRoundStyleE2ESJ_EENS1_15EpilogueDefaultEEEEEvvEEEEvNT_6ParamsE --------------------------
	.section	.text._ZN7cutlass13device_kernelINS_4gemm6kernel13GemmUniversalIN4cute5tupleIJiiiiEEENS1_10collective13CollectiveMmaINS1_34MainloopSm90TmaGmmaWarpSpecializedILi4ENS5_IJNS4_1CILi1EEESB_SB_EEENS1_35KernelTmaWarpSpecializedCooperativeEEENS5_IJNSA_ILi256EEENSA_ILi512EEENSA_ILi32EEEEEENS_6half_tENS5_IJlSB_lEEESJ_SK_NS4_8TiledMMAINS4_8MMA_AtomIJNS4_4SM904GMMA26MMA_64x256x16_F32F16F16_SSILNSO_5MajorE0ELSQ_0ELNSO_7ScaleInE1ELSR_1EEEEEENS4_6LayoutINS5_IJNSA_ILi2EEESB_SB_EEENS5_IJSB_NSA_ILi0EEESX_EEEEENS5_IJNS4_10UnderscoreES10_S10_EEEEENS4_13SM90_TMA_LOADENS4_14ComposedLayoutINS4_7SwizzleILi2ELi4ELi3EEENS4_18smem_ptr_flag_bitsILi16EEENSU_INS5_IJNSA_ILi8EEESH_EEENS5_IJSH_SB_EEEEEEEvNS4_8identityES13_S1D_vS1E_EENS_8epilogue10collective6detail29Sm90TmaWarpSpecializedAdapterINS1H_15DefaultEpilogueISJ_SK_SK_NS1G_6thread17LinearCombinationISJ_Li1EffLNS1L_9ScaleType4KindE0ELNS_15FloatRoundStyleE2ESJ_EENS1_15EpilogueDefaultEEEEEvvEEEEvNT_6ParamsE,"ax",@progbits
	.align	128
.text._ZN7cutlass13device_kernelINS_4gemm6kernel13GemmUniversalIN4cute5tupleIJiiiiEEENS1_10collective13CollectiveMmaINS1_34MainloopSm90TmaGmmaWarpSpecializedILi4ENS5_IJNS4_1CILi1EEESB_SB_EEENS1_35KernelTmaWarpSpecializedCooperativeEEENS5_IJNSA_ILi256EEENSA_ILi512EEENSA_ILi32EEEEEENS_6half_tENS5_IJlSB_lEEESJ_SK_NS4_8TiledMMAINS4_8MMA_AtomIJNS4_4SM904GMMA26MMA_64x256x16_F32F16F16_SSILNSO_5MajorE0ELSQ_0ELNSO_7ScaleInE1ELSR_1EEEEEENS4_6LayoutINS5_IJNSA_ILi2EEESB_SB_EEENS5_IJSB_NSA_ILi0EEESX_EEEEENS5_IJNS4_10UnderscoreES10_S10_EEEEENS4_13SM90_TMA_LOADENS4_14ComposedLayoutINS4_7SwizzleILi2ELi4ELi3EEENS4_18smem_ptr_flag_bitsILi16EEENSU_INS5_IJNSA_ILi8EEESH_EEENS5_IJSH_SB_EEEEEEEvNS4_8identityES13_S1D_vS1E_EENS_8epilogue10collective6detail29Sm90TmaWarpSpecializedAdapterINS1H_15DefaultEpilogueISJ_SK_SK_NS1G_6thread17LinearCombinationISJ_Li1EffLNS1L_9ScaleType4KindE0ELNS_15FloatRoundStyleE2ESJ_EENS1_15EpilogueDefaultEEEEEvvEEEEvNT_6ParamsE:
        .type           _ZN7cutlass13device_kernelINS_4gemm6kernel13GemmUniversalIN4cute5tupleIJiiiiEEENS1_10collective13CollectiveMmaINS1_34MainloopSm90TmaGmmaWarpSpecializedILi4ENS5_IJNS4_1CILi1EEESB_SB_EEENS1_35KernelTmaWarpSpecializedCooperativeEEENS5_IJNSA_ILi256EEENSA_ILi512EEENSA_ILi32EEEEEENS_6half_tENS5_IJlSB_lEEESJ_SK_NS4_8TiledMMAINS4_8MMA_AtomIJNS4_4SM904GMMA26MMA_64x256x16_F32F16F16_SSILNSO_5MajorE0ELSQ_0ELNSO_7ScaleInE1ELSR_1EEEEEENS4_6LayoutINS5_IJNSA_ILi2EEESB_SB_EEENS5_IJSB_NSA_ILi0EEESX_EEEEENS5_IJNS4_10UnderscoreES10_S10_EEEEENS4_13SM90_TMA_LOADENS4_14ComposedLayoutINS4_7SwizzleILi2ELi4ELi3EEENS4_18smem_ptr_flag_bitsILi16EEENSU_INS5_IJNSA_ILi8EEESH_EEENS5_IJSH_SB_EEEEEEEvNS4_8identityES13_S1D_vS1E_EENS_8epilogue10collective6detail29Sm90TmaWarpSpecializedAdapterINS1H_15DefaultEpilogueISJ_SK_SK_NS1G_6thread17LinearCombinationISJ_Li1EffLNS1L_9ScaleType4KindE0ELNS_15FloatRoundStyleE2ESJ_EENS1_15EpilogueDefaultEEEEEvvEEEEvNT_6ParamsE,@function
        .size           _ZN7cutlass13device_kernelINS_4gemm6kernel13GemmUniversalIN4cute5tupleIJiiiiEEENS1_10collective13CollectiveMmaINS1_34MainloopSm90TmaGmmaWarpSpecializedILi4ENS5_IJNS4_1CILi1EEESB_SB_EEENS1_35KernelTmaWarpSpecializedCooperativeEEENS5_IJNSA_ILi256EEENSA_ILi512EEENSA_ILi32EEEEEENS_6half_tENS5_IJlSB_lEEESJ_SK_NS4_8TiledMMAINS4_8MMA_AtomIJNS4_4SM904GMMA26MMA_64x256x16_F32F16F16_SSILNSO_5MajorE0ELSQ_0ELNSO_7ScaleInE1ELSR_1EEEEEENS4_6LayoutINS5_IJNSA_ILi2EEESB_SB_EEENS5_IJSB_NSA_ILi0EEESX_EEEEENS5_IJNS4_10UnderscoreES10_S10_EEEEENS4_13SM90_TMA_LOADENS4_14ComposedLayoutINS4_7SwizzleILi2ELi4ELi3EEENS4_18smem_ptr_flag_bitsILi16EEENSU_INS5_IJNSA_ILi8EEESH_EEENS5_IJSH_SB_EEEEEEEvNS4_8identityES13_S1D_vS1E_EENS_8epilogue10collective6detail29Sm90TmaWarpSpecializedAdapterINS1H_15DefaultEpilogueISJ_SK_SK_NS1G_6thread17LinearCombinationISJ_Li1EffLNS1L_9ScaleType4KindE0ELNS_15FloatRoundStyleE2ESJ_EENS1_15EpilogueDefaultEEEEEvvEEEEvNT_6ParamsE,(.L_x_1088 - _ZN7cutlass13device_kernelINS_4gemm6kernel13GemmUniversalIN4cute5tupleIJiiiiEEENS1_10collective13CollectiveMmaINS1_34MainloopSm90TmaGmmaWarpSpecializedILi4ENS5_IJNS4_1CILi1EEESB_SB_EEENS1_35KernelTmaWarpSpecializedCooperativeEEENS5_IJNSA_ILi256EEENSA_ILi512EEENSA_ILi32EEEEEENS_6half_tENS5_IJlSB_lEEESJ_SK_NS4_8TiledMMAINS4_8MMA_AtomIJNS4_4SM904GMMA26MMA_64x256x16_F32F16F16_SSILNSO_5MajorE0ELSQ_0ELNSO_7ScaleInE1ELSR_1EEEEEENS4_6LayoutINS5_IJNSA_ILi2EEESB_SB_EEENS5_IJSB_NSA_ILi0EEESX_EEEEENS5_IJNS4_10UnderscoreES10_S10_EEEEENS4_13SM90_TMA_LOADENS4_14ComposedLayoutINS4_7SwizzleILi2ELi4ELi3EEENS4_18smem_ptr_flag_bitsILi16EEENSU_INS5_IJNSA_ILi8EEESH_EEENS5_IJSH_SB_EEEEEEEvNS4_8identityES13_S1D_vS1E_EENS_8epilogue10collective6detail29Sm90TmaWarpSpecializedAdapterINS1H_15DefaultEpilogueISJ_SK_SK_NS1G_6thread17LinearCombinationISJ_Li1EffLNS1L_9ScaleType4KindE0ELNS_15FloatRoundStyleE2ESJ_EENS1_15EpilogueDefaultEEEEEvvEEEEvNT_6ParamsE)
        .other          _ZN7cutlass13device_kernelINS_4gemm6kernel13GemmUniversalIN4cute5tupleIJiiiiEEENS1_10collective13CollectiveMmaINS1_34MainloopSm90TmaGmmaWarpSpecializedILi4ENS5_IJNS4_1CILi1EEESB_SB_EEENS1_35KernelTmaWarpSpecializedCooperativeEEENS5_IJNSA_ILi256EEENSA_ILi512EEENSA_ILi32EEEEEENS_6half_tENS5_IJlSB_lEEESJ_SK_NS4_8TiledMMAINS4_8MMA_AtomIJNS4_4SM904GMMA26MMA_64x256x16_F32F16F16_SSILNSO_5MajorE0ELSQ_0ELNSO_7ScaleInE1ELSR_1EEEEEENS4_6LayoutINS5_IJNSA_ILi2EEESB_SB_EEENS5_IJSB_NSA_ILi0EEESX_EEEEENS5_IJNS4_10UnderscoreES10_S10_EEEEENS4_13SM90_TMA_LOADENS4_14ComposedLayoutINS4_7SwizzleILi2ELi4ELi3EEENS4_18smem_ptr_flag_bitsILi16EEENSU_INS5_IJNSA_ILi8EEESH_EEENS5_IJSH_SB_EEEEEEEvNS4_8identityES13_S1D_vS1E_EENS_8epilogue10collective6detail29Sm90TmaWarpSpecializedAdapterINS1H_15DefaultEpilogueISJ_SK_SK_NS1G_6thread17LinearCombinationISJ_Li1EffLNS1L_9ScaleType4KindE0ELNS_15FloatRoundStyleE2ESJ_EENS1_15EpilogueDefaultEEEEEvvEEEEvNT_6ParamsE,@"STO_CUDA_ENTRY STV_DEFAULT"
_ZN7cutlass13device_kernelINS_4gemm6kernel13GemmUniversalIN4cute5tupleIJiiiiEEENS1_10collective13CollectiveMmaINS1_34MainloopSm90TmaGmmaWarpSpecializedILi4ENS5_IJNS4_1CILi1EEESB_SB_EEENS1_35KernelTmaWarpSpecializedCooperativeEEENS5_IJNSA_ILi256EEENSA_ILi512EEENSA_ILi32EEEEEENS_6half_tENS5_IJlSB_lEEESJ_SK_NS4_8TiledMMAINS4_8MMA_AtomIJNS4_4SM904GMMA26MMA_64x256x16_F32F16F16_SSILNSO_5MajorE0ELSQ_0ELNSO_7ScaleInE1ELSR_1EEEEEENS4_6LayoutINS5_IJNSA_ILi2EEESB_SB_EEENS5_IJSB_NSA_ILi0EEESX_EEEEENS5_IJNS4_10UnderscoreES10_S10_EEEEENS4_13SM90_TMA_LOADENS4_14ComposedLayoutINS4_7SwizzleILi2ELi4ELi3EEENS4_18smem_ptr_flag_bitsILi16EEENSU_INS5_IJNSA_ILi8EEESH_EEENS5_IJSH_SB_EEEEEEEvNS4_8identityES13_S1D_vS1E_EENS_8epilogue10collective6detail29Sm90TmaWarpSpecializedAdapterINS1H_15DefaultEpilogueISJ_SK_SK_NS1G_6thread17LinearCombinationISJ_Li1EffLNS1L_9ScaleType4KindE0ELNS_15FloatRoundStyleE2ESJ_EENS1_15EpilogueDefaultEEEEEvvEEEEvNT_6ParamsE:
[----:B------:R-:W0:Y:S02]  /*0000*/  LDC R1, c[0x0][0x28] ;  /* 0x00000a00ff017b82 */ /* 0x000e240000000800 */
[----:B0-----:R-:W-:Y:S01]  /*0010*/  VIADD R1, R1, 0xffffef28 ;  /* 0xffffef2801017836 */ /* 0x001fe20000000000 */
[----:B------:R-:W0:Y:S01]  /*0020*/  S2R R2, SR_TID.X ;  /* 0x0000000000027919 */ /* 0x000e220000002100 */
[----:B------:R-:W-:Y:S01]  /*0030*/  ELECT P0, URZ, PT ;  /* 0x00000000003f782f */ /* 0x000fe20003800000 */
[----:B------:R-:W-:Y:S01]  /*0040*/  BSSY B0, `(.L_x_0) ;  /* 0x0000015000007945 */ /* 0x000fe20003800000 */
[--C-:B0-----:R-:W-:Y:S02]  /*0050*/  SHF.R.U32.HI R0, RZ, 0x5, R2.reuse ;  /* 0x00000005ff007819 */ /* 0x101fe40000011602 */
[----:B------:R-:W-:-:S03]  /*0060*/  SHF.R.U32.HI R2, RZ, 0x7, R2 ;  /* 0x00000007ff027819 */ /* 0x000fc60000011602 */
[----:B------:R-:W0:Y:S04]  /*0070*/  SHFL.IDX PT, R3, R0, RZ, 0x1f ;  /* 0x00001fff00037589 */ /* 0x000e2800000e0000 */
[----:B------:R-:W1:Y:S01]  /*0080*/  SHFL.IDX PT, R2, R2, RZ, 0x1f ;  /* 0x00001fff02027589 */ /* 0x000e6200000e0000 */
[----:B0-----:R-:W-:Y:S02]  /*0090*/  R2UR UR4, R3 ;  /* 0x00000000030472ca */ /* 0x001fe400000e0000 */
[----:B-1----:R-:W-:-:S11]  /*00a0*/  R2UR UR6, R2 ;  /* 0x00000000020672ca */ /* 0x002fd600000e0000 */
[----:B------:R-:W-:Y:S02]  /*00b0*/  USHF.R.S32.HI UR5, URZ, 0x1f, UR4 ;  /* 0x0000001f3f057899 */ /* 0x000fe40008011404 */
[----:B------:R-:W-:Y:S02]  /*00c0*/  ISETP.NE.OR P0, PT, RZ, UR4, !P0 ;  /* 0x00000004ff007c0c */ /* 0x000fe4000c705670 */
[----:B------:R-:W-:-:S04]  /*00d0*/  ULEA.HI UR5, UR5, UR4, URZ, 0x2 ;  /* 0x0000000405057291 */ /* 0x000fc8000f8f103f */
[----:B------:R-:W-:-:S04]  /*00e0*/  ULOP3.LUT UR5, UR5, 0xfffffffc, URZ, 0xc0, !UPT ;  /* 0xfffffffc05057892 */ /* 0x000fc8000f8ec03f */
[----:B------:R-:W-:-:S03]  /*00f0*/  UIADD3 UR8, UR4, -UR5, URZ ;  /* 0x8000000504087290 */ /* 0x000fc6000fffe03f */
[----:B------:R-:W-:Y:S09]  /*0100*/  @P0 BRA `(.L_x_1) ;  /* 0x0000000000200947 */ /* 0x000ff20003800000 */
[----:B------:R-:W-:Y:S02]  /*0110*/  ULDC.64 UR4, c[0x0][0x198] ;  /* 0x0000660000047ab9 */ /* 0x000fe40000000a00 */
[----:B------:R-:W-:Y:S02]  /*0120*/  UIADD3 UR10, UP0, UR4, 0xf0, URZ ;  /* 0x000000f0040a7890 */ /* 0x000fe4000ff1e03f */
[----:B------:R-:W-:Y:S02]  /*0130*/  UIADD3 UR4, UP1, UR4, 0x1f0, URZ ;  /* 0x000001f004047890 */ /* 0x000fe4000ff3e03f */
[----:B------:R-:W-:Y:S02]  /*0140*/  UIADD3.X UR11, URZ, UR5, URZ, UP0, !UPT ;  /* 0x000000053f0b7290 */ /* 0x000fe400087fe43f */
[----:B------:R-:W-:-:S07]  /*0150*/  UIADD3.X UR5, URZ, UR5, URZ, UP1, !UPT ;  /* 0x000000053f057290 */ /* 0x000fce0008ffe43f */
[----:B------:R0:W-:Y:S02]  /*0160*/  UTMACCTL.PF [UR10] ;  /* 0x000000000a0079b9 */ /* 0x0001e40008040000 */
[----:B------:R0:W-:Y:S02]  /*0170*/  UTMACCTL.PF [UR4] ;  /* 0x00000000040079b9 */ /* 0x0001e40008040000 */
[----:B0-----:R-:W-:Y:S01]  /*0180*/  NOP ;  /* 0x0000000000007918 */ /* 0x001fe20000000000 */
.L_x_1:
[----:B------:R-:W-:Y:S05]  /*0190*/  BSYNC B0 ;  /* 0x0000000000007941 */ /* 0x000fea0003800000 */
.L_x_0:
[----:B------:R-:W0:Y:S01]  /*01a0*/  SHFL.IDX PT, R2, R0, RZ, 0x1f ;  /* 0x00001fff00027589 */ /* 0x000e2200000e0000 */
[----:B------:R-:W-:Y:S01]  /*01b0*/  UISETP.NE.AND UP0, UPT, UR8, 0x3, UPT ;  /* 0x000000030800788c */ /* 0x000fe2000bf05270 */
[----:B------:R-:W-:Y:S01]  /*01c0*/  ISETP.NE.AND P1, PT, RZ, UR6, PT ;  /* 0x00000006ff007c0c */ /* 0x000fe2000bf25270 */
[----:B------:R-:W-:Y:S02]  /*01d0*/  UIADD3 UR10, UR6, -0x1, URZ ;  /* 0xffffffff060a7890 */ /* 0x000fe4000fffe03f */
[----:B------:R-:W-:Y:S02]  /*01e0*/  UISETP.EQ.OR UP0, UPT, UR8, URZ, !UP0 ;  /* 0x0000003f0800728c */ /* 0x000fe4000c702670 */
[----:B------:R-:W-:Y:S02]  /*01f0*/  UISETP.GE.U32.AND UP1, UPT, UR10, 0x2, UPT ;  /* 0x000000020a00788c */ /* 0x000fe4000bf26070 */
[----:B------:R-:W-:-:S04]  /*0200*/  UISETP.EQ.AND UP0, UPT, UR6, URZ, UP0 ;  /* 0x0000003f0600728c */ /* 0x000fc80008702270 */
[----:B------:R-:W-:-:S04]  /*0210*/  USEL UR40, URZ, 0x1, !UP0 ;  /* 0x000000013f287887 */ /* 0x000fc8000c000000 */
[----:B------:R-:W-:Y:S01]  /*0220*/  USEL UR40, UR40, 0x2, UP1 ;  /* 0x0000000228287887 */ /* 0x000fe20008800000 */
[----:B0-----:R-:W-:-:S13]  /*0230*/  ISETP.NE.AND P0, PT, R2, RZ, PT ;  /* 0x000000ff0200720c */ /* 0x001fda0003f05270 */
[----:B------:R-:W-:Y:S05]  /*0240*/  @P0 BRA `(.L_x_2) ;  /* 0x0000000000580947 */ /* 0x000fea0003800000 */
[----:B------:R-:W0:Y:S01]  /*0250*/  S2UR UR9, SR_CgaCtaId ;  /* 0x00000000000979c3 */ /* 0x000e220000008800 */
[----:B------:R-:W-:Y:S01]  /*0260*/  UMOV UR4, 0x400 ;  /* 0x0000040000047882 */ /* 0x000fe20000000000 */
[----:B------:R-:W-:Y:S01]  /*0270*/  UMOV UR5, 0x1 ;  /* 0x0000000100057882 */ /* 0x000fe20000000000 */
[----:B------:R-:W-:Y:S01]  /*0280*/  UMOV UR6, 0x100 ;  /* 0x0000010000067882 */ /* 0x000fe20000000000 */
[----:B------:R-:W-:Y:S01]  /*0290*/  ELECT P0, URZ, PT ;  /* 0x00000000003f782f */ /* 0x000fe20003800000 */
[----:B------:R-:W-:-:S04]  /*02a0*/  UIADD3 UR6, -UR6, 0x100000, URZ ;  /* 0x0010000006067890 */ /* 0x000fc8000fffe13f */
[----:B------:R-:W-:Y:S02]  /*02b0*/  USHF.L.U32 UR7, UR6, 0xb, URZ ;  /* 0x0000000b06077899 */ /* 0x000fe4000800063f */
[----:B------:R-:W-:Y:S02]  /*02c0*/  USHF.L.U32 UR6, UR6, 0x1, URZ ;  /* 0x0000000106067899 */ /* 0x000fe4000800063f */
[----:B0-----:R-:W-:Y:S02]  /*02d0*/  ULEA UR9, UR9, UR4, 0x18 ;  /* 0x0000000409097291 */ /* 0x001fe4000f8ec03f */
[----:B------:R-:W-:-:S04]  /*02e0*/  UIADD3 UR4, -UR5, 0x100000, URZ ;  /* 0x0010000005047890 */ /* 0x000fc8000fffe13f */
[----:B------:R-:W-:Y:S02]  /*02f0*/  USHF.L.U32 UR5, UR4, 0xb, URZ ;  /* 0x0000000b04057899 */ /* 0x000fe4000800063f */
[----:B------:R-:W-:Y:S01]  /*0300*/  USHF.L.U32 UR4, UR4, 0x1, URZ ;  /* 0x0000000104047899 */ /* 0x000fe2000800063f */
[----:B------:R-:W0:Y:S11]  /*0310*/  FENCE.VIEW.ASYNC.S ;  /* 0x00000000000073c6 */ /* 0x000e360000000000 */
[----:B0-----:R0:W1:Y:S01]  /*0320*/  SYNCS.EXCH.64 URZ, [UR9], UR4 ;  /* 0x00000004093f75b2 */ /* 0x0010620008000100 */
[----:B------:R0:W2:Y:S01]  /*0330*/  SYNCS.EXCH.64 URZ, [UR9+0x20], UR6 ;  /* 0x00002006093f75b2 */ /* 0x0000a20008000100 */
[----:B------:R0:W3:Y:S01]  /*0340*/  SYNCS.EXCH.64 URZ, [UR9+0x8], UR4 ;  /* 0x00000804093f75b2 */ /* 0x0000e20008000100 */
[----:B------:R0:W4:Y:S01]  /*0350*/  SYNCS.EXCH.64 URZ, [UR9+0x28], UR6 ;  /* 0x00002806093f75b2 */ /* 0x0001220008000100 */
[----:B------:R0:W0:Y:S01]  /*0360*/  SYNCS.EXCH.64 URZ, [UR9+0x10], UR4 ;  /* 0x00001004093f75b2 */ /* 0x0000220008000100 */
[----:B------:R0:W0:Y:S01]  /*0370*/  SYNCS.EXCH.64 URZ, [UR9+0x30], UR6 ;  /* 0x00003006093f75b2 */ /* 0x0000220008000100 */
[----:B------:R0:W0:Y:S01]  /*0380*/  SYNCS.EXCH.64 URZ, [UR9+0x18], UR4 ;  /* 0x00001804093f75b2 */ /* 0x0000220008000100 */
[----:B------:R0:W0:Y:S01]  /*0390*/  SYNCS.EXCH.64 URZ, [UR9+0x38], UR6 ;  /* 0x00003806093f75b2 */ /* 0x0000220008000100 */
[----:B------:R-:W-:Y:S01]  /*03a0*/  NOP ;  /* 0x0000000000007918 */ /* 0x000fe20000000000 */
.L_x_2:
[----:B------:R-:W5:Y:S01]  /*03b0*/  SHFL.IDX PT, R0, R0, RZ, 0x1f ;  /* 0x00001fff00007589 */ /* 0x000f6200000e0000 */
[----:B------:R-:W1:Y:S01]  /*03c0*/  LDC R2, c[0x0][0x65c] ;  /* 0x00019700ff027b82 */ /* 0x000e620000000800 */
[----:B------:R-:W-:Y:S01]  /*03d0*/  ELECT P0, URZ, PT ;  /* 0x00000000003f782f */ /* 0x000fe20003800000 */
[----:B------:R-:W-:Y:S01]  /*03e0*/  IMAD.MOV.U32 R5, RZ, RZ, RZ ;  /* 0x000000ffff057224 */ /* 0x000fe200078e00ff */
[----:B------:R-:W2:Y:S01]  /*03f0*/  S2R R4, SR_CTAID.X ;  /* 0x0000000000047919 */ /* 0x000ea20000002500 */
[----:B0-----:R-:W-:Y:S01]  /*0400*/  UMOV UR4, 0x20 ;  /* 0x0000002000047882 */ /* 0x001fe20000000000 */
[----:B------:R-:W-:Y:S01]  /*0410*/  NOP ;  /* 0x0000000000007918 */ /* 0x000fe20000000000 */
[----:B------:R-:W-:Y:S01]  /*0420*/  NOP ;  /* 0x0000000000007918 */ /* 0x000fe20000000000 */
[----:B------:R-:W-:Y:S02]  /*0430*/  LOP3.LUT R18, R18, 0xf7ffffff, RZ, 0xc0, !PT ;  /* 0xf7ffffff12127812 */ /* 0x000fe400078ec0ff */
[----:B-----5:R-:W-:-:S02]  /*0440*/  ISETP.NE.OR P0, PT, R0, RZ, !P0 ;  /* 0x000000ff0000720c */ /* 0x020fc40004705670 */
[----:B-1----:R-:W-:Y:S01]  /*0450*/  ISETP.NE.AND P2, PT, R2, 0x1, PT ;  /* 0x000000010200780c */ /* 0x002fe20003f45270 */
[----:B------:R-:W0:Y:S10]  /*0460*/  S2R R0, SR_CTAID.Y ;  /* 0x0000000000007919 */ /* 0x000e340000002600 */
[----:B------:R-:W-:Y:S01]  /*0470*/  VOTEU.ALL UP0, P0 ;  /* 0x00000000003f7886 */ /* 0x000fe20000000000 */
[----:B------:R-:W-:Y:S01]  /*0480*/  VOTEU.ALL UP1, P0 ;  /* 0x00000000003f7886 */ /* 0x000fe20000020000 */
[----:B------:R-:W2:Y:S01]  /*0490*/  @P2 LDC R7, c[0x0][0x10] ;  /* 0x00000400ff072b82 */ /* 0x000ea20000000800 */
[----:B------:R-:W-:Y:S01]  /*04a0*/  @P2 IMAD.MOV.U32 R3, RZ, RZ, RZ ;  /* 0x000000ffff032224 */ /* 0x000fe200078e00ff */
[----:B------:R-:W-:Y:S01]  /*04b0*/  @P2 LOP3.LUT R18, R18, 0x8000000, RZ, 0xfc, !PT ;  /* 0x0800000012122812 */ /* 0x000fe200078efcff */
[----:B------:R-:W-:Y:S01]  /*04c0*/  @P2 IMAD.MOV.U32 R11, RZ, RZ, RZ ;  /* 0x000000ffff0b2224 */ /* 0x000fe200078e00ff */
[----:B------:R-:W-:Y:S01]  /*04d0*/  @!UP0 UMOV UR6, 0x400 ;  /* 0x0000040000068882 */ /* 0x000fe20000000000 */
[----:B------:R-:W-:-:S04]  /*04e0*/  @!UP0 UIADD3 UR4, -UR4, 0x100000, URZ ;  /* 0x0010000004048890 */ /* 0x000fc8000fffe13f */
[----:B------:R-:W-:Y:S02]  /*04f0*/  @!UP0 USHF.L.U32 UR5, UR4, 0xb, URZ ;  /* 0x0000000b04058899 */ /* 0x000fe4000800063f */
[----:B------:R-:W-:Y:S01]  /*0500*/  @!UP0 USHF.L.U32 UR4, UR4, 0x1, URZ ;  /* 0x0000000104048899 */ /* 0x000fe2000800063f */
[----:B------:R-:W1:Y:S08]  /*0510*/  @!P2 LDC R9, c[0x0][0xc] ;  /* 0x00000300ff09ab82 */ /* 0x000e700000000800 */
[----:B------:R-:W5:Y:S01]  /*0520*/  @!UP0 S2UR UR7, SR_CgaCtaId ;  /* 0x00000000000789c3 */ /* 0x000f620000008800 */
[----:B0-----:R-:W-:-:S04]  /*0530*/  @P2 IMAD.MOV.U32 R2, RZ, RZ, R0 ;  /* 0x000000ffff022224 */ /* 0x001fc800078e0000 */
[----:B--2---:R-:W-:-:S04]  /*0540*/  @P2 IMAD.WIDE.U32 R6, R4, R7, R2 ;  /* 0x0000000704062225 */ /* 0x004fc800078e0002 */
[----:B------:R-:W-:Y:S02]  /*0550*/  @P2 IMAD.MOV.U32 R16, RZ, RZ, R6 ;  /* 0x000000ffff102224 */ /* 0x000fe400078e0006 */
[----:B------:R-:W-:Y:S02]  /*0560*/  @P2 IMAD.IADD R17, R7, 0x1, R11 ;  /* 0x0000000107112824 */ /* 0x000fe400078e020b */
[----:B-1----:R-:W-:-:S04]  /*0570*/  @!P2 IMAD.WIDE.U32 R2, R9, R0, R4 ;  /* 0x000000000902a225 */ /* 0x002fc800078e0004 */
[----:B------:R-:W-:Y:S02]  /*0580*/  @!P2 IMAD.MOV.U32 R16, RZ, RZ, R2 ;  /* 0x000000ffff10a224 */ /* 0x000fe400078e0002 */
[----:B------:R-:W-:Y:S01]  /*0590*/  @!P2 IMAD.MOV.U32 R17, RZ, RZ, R3 ;  /* 0x000000ffff11a224 */ /* 0x000fe200078e0003 */
[----:B-----5:R-:W-:Y:S02]  /*05a0*/  @!UP0 ULEA UR6, UR7, UR6, 0x18 ;  /* 0x0000000607068291 */ /* 0x020fe4000f8ec03f */
[----:B------:R0:W-:Y:S01]  /*05b0*/  STL [R1+0x604], R16 ;  /* 0x0006041001007387 */ /* 0x0001e20000100800 */
[----:B------:R-:W-:-:S03]  /*05c0*/  VOTEU.ALL UP0, P0 ;  /* 0x00000000003f7886 */ /* 0x000fc60000000000 */
[----:B------:R0:W-:Y:S04]  /*05d0*/  STL [R1+0x600], R17 ;  /* 0x0006001101007387 */ /* 0x0001e80000100800 */
[----:B------:R-:W1:Y:S02]  /*05e0*/  FENCE.VIEW.ASYNC.S ;  /* 0x00000000000073c6 */ /* 0x000e640000000000 */
[----:B-1----:R0:W3:Y:S01]  /*05f0*/  @!UP0 SYNCS.EXCH.64 URZ, [UR6+0x50], UR4 ;  /* 0x00005004063f85b2 */ /* 0x0020e20008000100 */
[----:B------:R0:W3:Y:S01]  /*0600*/  @!UP1 SYNCS.EXCH.64 URZ, [UR6+0x58], UR4 ;  /* 0x00005804063f95b2 */ /* 0x0000e20008000100 */
[----:B------:R-:W-:Y:S01]  /*0610*/  NOP ;  /* 0x0000000000007918 */ /* 0x000fe20000000000 */
[----:B---34-:R-:W-:Y:S06]  /*0620*/  BAR.SYNC.DEFER_BLOCKING 0x0 ;  /* 0x0000000000007b1d */ /* 0x018fec0000010000 */
[----:B0-----:R-:W-:Y:S05]  /*0630*/  @!P1 BRA `(.L_x_3) ;  /* 0x0000030c00a49947 */ /* 0x001fea0003800000 */
[----:B------:R-:W-:-:S06]  /*0640*/  UISETP.GT.U32.AND UP0, UPT, UR10, 0x1, UPT ;  /* 0x000000010a00788c */ /* 0x000fcc000bf04070 */
[----:B------:R-:W-:-:S13]  /*0650*/  PLOP3.LUT P0, PT, PT, PT, UP0, 0x80, 0x0 ;  /* 0x000000000000781c */ /* 0x000fda0003f0f008 */
[----:B------:R-:W-:Y:S05]  /*0660*/  @P0 EXIT ;  /* 0x000000000000094d */ /* 0x000fea0003800000 */
[----:B------:R-:W-:Y:S01]  /*0670*/  ULDC.64 UR4, c[0x0][0x650] ;  /* 0x0001940000047ab9 */ /* 0x000fe20000000a00 */
[----:B------:R-:W-:Y:S01]  /*0680*/  UMOV UR41, 0xffffffff ;  /* 0xffffffff00297882 */ /* 0x000fe20000000000 */
[----:B------:R-:W-:Y:S01]  /*0690*/  ISETP.GE.U32.AND P0, PT, R16, UR4, PT ;  /* 0x0000000410007c0c */ /* 0x000fe2000bf06070 */
[----:B------:R-:W-:Y:S01]  /*06a0*/  UMOV UR42, 0xffffffff ;  /* 0xffffffff002a7882 */ /* 0x000fe20000000000 */
[----:B------:R-:W-:Y:S01]  /*06b0*/  UMOV UR45, 0xffffffff ;  /* 0xffffffff002d7882 */ /* 0x000fe20000000000 */
[----:B------:R-:W-:Y:S02]  /*06c0*/  PRMT R6, RZ, 0x7610, R6 ;  /* 0x00007610ff067816 */ /* 0x000fe40000000006 */
[----:B------:R-:W-:-:S13]  /*06d0*/  ISETP.GE.U32.AND.EX P0, PT, R17, UR5, PT, P0 ;  /* 0x0000000511007c0c */ /* 0x000fda000bf06100 */
[----:B------:R-:W-:Y:S05]  /*06e0*/  @P0 BRA `(.L_x_4) ;  /* 0x00000004006c0947 */ /* 0x000fea0003800000 */
[----:B------:R-:W0:Y:S01]  /*06f0*/  LDC.64 R12, c[0x0][0x628] ;  /* 0x00018a00ff0c7b82 */ /* 0x000e220000000a00 */
[----:B------:R-:W-:Y:S02]  /*0700*/  IMAD.MOV.U32 R2, RZ, RZ, R16 ;  /* 0x000000ffff027224 */ /* 0x000fe400078e0010 */
[----:B------:R-:W-:-:S05]  /*0710*/  IMAD.MOV.U32 R3, RZ, RZ, R17 ;  /* 0x000000ffff037224 */ /* 0x000fca00078e0011 */
[----:B------:R-:W1:Y:S08]  /*0720*/  LDC R10, c[0x0][0x630] ;  /* 0x00018c00ff0a7b82 */ /* 0x000e700000000800 */
[----:B------:R-:W2:Y:S01]  /*0730*/  LDC.64 R14, c[0x0][0x620] ;  /* 0x00018800ff0e7b82 */ /* 0x000ea20000000a00 */
[----:B0-----:R-:W-:-:S04]  /*0740*/  ISETP.NE.U32.AND P0, PT, R12, RZ, PT ;  /* 0x000000ff0c00720c */ /* 0x001fc80003f05070 */
[----:B------:R-:W-:-:S13]  /*0750*/  ISETP.NE.AND.EX P0, PT, R13, RZ, PT, P0 ;  /* 0x000000ff0d00720c */ /* 0x000fda0003f05300 */
[----:B-12---:R-:W-:Y:S05]  /*0760*/  @!P0 BRA `(.L_x_5) ;  /* 0x0000000000288947 */ /* 0x006fea0003800000 */
[----:B------:R-:W0:Y:S02]  /*0770*/  LDC R9, c[0x0][0x634] ;  /* 0x00018d00ff097b82 */ /* 0x000e240000000800 */
[----:B0-----:R-:W-:-:S05]  /*0780*/  IADD3 R9, P0, R16, R9, RZ ;  /* 0x0000000910097210 */ /* 0x001fca0007f1e0ff */
[----:B------:R-:W-:-:S04]  /*0790*/  IMAD.X R11, RZ, RZ, R17, P0 ;  /* 0x000000ffff0b7224 */ /* 0x000fc800000e0611 */
[----:B------:R-:W-:-:S04]  /*07a0*/  IMAD.WIDE.U32 R2, R11, R12, RZ ;  /* 0x0000000c0b027225 */ /* 0x000fc800078e00ff */
[----:B------:R-:W-:-:S04]  /*07b0*/  IMAD.WIDE.U32 R6, P0, R9, R13, R2 ;  /* 0x0000000d09067225 */ /* 0x000fc80007800002 */
[----:B------:R-:W-:-:S04]  /*07c0*/  IMAD.WIDE.U32 R2, R9, R12, RZ ;  /* 0x0000000c09027225 */ /* 0x000fc800078e00ff */
[----:B------:R-:W-:Y:S01]  /*07d0*/  IMAD.X R9, RZ, RZ, RZ, P0 ;  /* 0x000000ffff097224 */ /* 0x000fe200000e06ff */
[----:B------:R-:W-:Y:S01]  /*07e0*/  IADD3 RZ, P0, R3, R6, RZ ;  /* 0x0000000603ff7210 */ /* 0x000fe20007f1e0ff */
[----:B------:R-:W-:-:S04]  /*07f0*/  IMAD.MOV.U32 R8, RZ, RZ, R7 ;  /* 0x000000ffff087224 */ /* 0x000fc800078e0007 */
[----:B------:R-:W-:-:S08]  /*0800*/  IMAD.WIDE.U32.X R2, R11, R13, R8, P0 ;  /* 0x0000000d0b027225 */ /* 0x000fd000000e0408 */
.L_x_5:
[-CC-:B------:R-:W-:Y:S01]  /*0810*/  SHF.R.U64 R24, R2, R10.reuse, R3.reuse ;  /* 0x0000000a02187219 */ /* 0x180fe20000001203 */
[----:B------:R-:W0:Y:S01]  /*0820*/  LDC.64 R20, c[0x0][0x640] ;  /* 0x00019000ff147b82 */ /* 0x000e220000000a00 */
[----:B------:R-:W-:Y:S01]  /*0830*/  SHF.R.U32.HI R2, RZ, R10, R3 ;  /* 0x0000000aff027219 */ /* 0x000fe20000011603 */
[----:B------:R-:W-:Y:S01]  /*0840*/  ULDC UR4, c[0x0][0x150] ;  /* 0x0000540000047ab9 */ /* 0x000fe20000000800 */
[----:B------:R-:W-:Y:S01]  /*0850*/  IADD3 R9, P0, RZ, -R24, RZ ;  /* 0x80000018ff097210 */ /* 0x000fe20007f1e0ff */
[----:B------:R-:W-:Y:S01]  /*0860*/  IMAD.MOV.U32 R3, RZ, RZ, R17 ;  /* 0x000000ffff037224 */ /* 0x000fe200078e0011 */
[----:B------:R-:W-:-:S03]  /*0870*/  I2FP.F32.U32 R5, R4 ;  /* 0x0000000400057245 */ /* 0x000fc60000201000 */
[----:B------:R-:W1:Y:S01]  /*0880*/  LDC R8, c[0x0][0x618] ;  /* 0x00018600ff087b82 */ /* 0x000e620000000800 */
[----:B------:R-:W-:Y:S02]  /*0890*/  IMAD.X R11, RZ, RZ, ~R2, P0 ;  /* 0x000000ffff0b7224 */ /* 0x000fe400000e0e02 */
[----:B------:R-:W-:Y:S01]  /*08a0*/  FMUL R5, R5, UR4 ;  /* 0x0000000405057c20 */ /* 0x000fe20008400000 */
[----:B------:R-:W-:Y:S01]  /*08b0*/  IMAD.MOV.U32 R2, RZ, RZ, R16 ;  /* 0x000000ffff027224 */ /* 0x000fe200078e0010 */
[----:B------:R-:W-:Y:S01]  /*08c0*/  ULDC UR4, c[0x0][0x154] ;  /* 0x0000550000047ab9 */ /* 0x000fe20000000800 */
[-C--:B------:R-:W-:Y:S02]  /*08d0*/  IMAD R6, R11, R14.reuse, RZ ;  /* 0x0000000e0b067224 */ /* 0x080fe400078e02ff */
[C---:B------:R-:W-:Y:S01]  /*08e0*/  IMAD.WIDE.U32 R2, R9.reuse, R14, R2 ;  /* 0x0000000e09027225 */ /* 0x040fe200078e0002 */
[----:B------:R-:W2:Y:S01]  /*08f0*/  LDC R7, c[0x0][0x144] ;  /* 0x00005100ff077b82 */ /* 0x000ea20000000800 */
[----:B------:R-:W3:Y:S02]  /*0900*/  F2I.U32.TRUNC.NTZ R5, R5 ;  /* 0x0000000500057305 */ /* 0x000ee4000020f000 */
[----:B------:R-:W-:-:S04]  /*0910*/  IMAD R9, R9, R15, R6 ;  /* 0x0000000f09097224 */ /* 0x000fc800078e0206 */
[----:B------:R-:W-:Y:S01]  /*0920*/  IMAD.IADD R3, R3, 0x1, R9 ;  /* 0x0000000103037824 */ /* 0x000fe200078e0209 */
[----:B------:R-:W4:Y:S01]  /*0930*/  LDC R10, c[0x0][0x608] ;  /* 0x00018200ff0a7b82 */ /* 0x000f220000000800 */
[----:B0-----:R-:W-:-:S04]  /*0940*/  ISETP.NE.U32.AND P0, PT, R20, RZ, PT ;  /* 0x000000ff1400720c */ /* 0x001fc80003f05070 */
[----:B------:R-:W-:-:S03]  /*0950*/  ISETP.NE.AND.EX P0, PT, R21, RZ, PT, P0 ;  /* 0x000000ff1500720c */ /* 0x000fc60003f05300 */
[----:B------:R-:W0:Y:S01]  /*0960*/  LDC R15, c[0x0][0x658] ;  /* 0x00019600ff0f7b82 */ /* 0x000e220000000800 */
[----:B-1----:R-:W-:Y:S01]  /*0970*/  SHF.R.U64 R12, R2, R8, R3 ;  /* 0x00000008020c7219 */ /* 0x002fe20000001203 */
[----:B---3--:R-:W-:Y:S01]  /*0980*/  IMAD.MOV R6, RZ, RZ, -R5 ;  /* 0x000000ffff067224 */ /* 0x008fe200078e0a05 */
[----:B------:R-:W-:Y:S02]  /*0990*/  I2FP.F32.U32 R2, R0 ;  /* 0x0000000000027245 */ /* 0x000fe40000201000 */
[----:B------:R-:W-:-:S03]  /*09a0*/  SHF.R.U32.HI R5, RZ, R8, R3 ;  /* 0x00000008ff057219 */ /* 0x000fc60000011603 */
[----:B------:R-:W1:Y:S01]  /*09b0*/  LDC R13, c[0x0][0x148] ;  /* 0x00005200ff0d7b82 */ /* 0x000e620000000800 */
[----:B--2---:R-:W-:Y:S02]  /*09c0*/  IMAD R8, R7, R6, R4 ;  /* 0x0000000607087224 */ /* 0x004fe400078e0204 */
[----:B------:R-:W-:Y:S01]  /*09d0*/  FMUL R3, R2, UR4 ;  /* 0x0000000402037c20 */ /* 0x000fe20008400000 */
[----:B------:R-:W-:Y:S02]  /*09e0*/  IMAD.MOV.U32 R2, RZ, RZ, -0x1 ;  /* 0xffffffffff027424 */ /* 0x000fe400078e00ff */
[----:B------:R-:W-:Y:S01]  /*09f0*/  IMAD.MOV.U32 R6, RZ, RZ, 0x1 ;  /* 0x00000001ff067424 */ /* 0x000fe200078e00ff */
[----:B------:R2:W3:Y:S01]  /*0a00*/  F2I.U32.TRUNC.NTZ R11, R3 ;  /* 0x00000003000b7305 */ /* 0x0004e2000020f000 */
[----:B------:R-:W1:Y:S01]  /*0a10*/  LDC R17, c[0x0][0x600] ;  /* 0x00018000ff117b82 */ /* 0x000e620000000800 */
[-CC-:B----4-:R-:W-:Y:S02]  /*0a20*/  SHF.R.U64 R23, R12, R10.reuse, R5.reuse ;  /* 0x0000000a0c177219 */ /* 0x190fe40000001205 */
[----:B------:R-:W-:-:S05]  /*0a30*/  SHF.R.U32.HI R4, RZ, R10, R5 ;  /* 0x0000000aff047219 */ /* 0x000fca0000011605 */
[----:B------:R-:W4:Y:S01]  /*0a40*/  LDC R14, c[0x0][0x648] ;  /* 0x00019200ff0e7b82 */ /* 0x000f220000000800 */
[-CC-:B0-----:R-:W-:Y:S02]  /*0a50*/  SHF.R.U64 R22, R23, R15.reuse, R4.reuse ;  /* 0x0000000f17167219 */ /* 0x181fe40000001204 */
[-C--:B------:R-:W-:Y:S02]  /*0a60*/  SHF.L.U32 R2, R2, R15.reuse, RZ ;  /* 0x0000000f02027219 */ /* 0x080fe400000006ff */
[-C--:B------:R-:W-:Y:S02]  /*0a70*/  SHF.R.U32.HI R4, RZ, R15.reuse, R4 ;  /* 0x0000000fff047219 */ /* 0x080fe40000011604 */
[----:B------:R-:W-:Y:S01]  /*0a80*/  LOP3.LUT R10, RZ, R2, RZ, 0x33, !PT ;  /* 0x00000002ff0a7212 */ /* 0x000fe200078e33ff */
[----:B------:R-:W0:Y:S01]  /*0a90*/  LDC R19, c[0x0][0x638] ;  /* 0x00018e00ff137b82 */ /* 0x000e220000000800 */
[----:B------:R-:W-:Y:S01]  /*0aa0*/  SHF.L.U32 R9, R6, R15, RZ ;  /* 0x0000000f06097219 */ /* 0x000fe200000006ff */
[----:B------:R-:W-:-:S02]  /*0ab0*/  IMAD.MOV.U32 R2, RZ, RZ, R22 ;  /* 0x000000ffff027224 */ /* 0x000fc400078e0016 */
[----:B--2---:R-:W-:-:S04]  /*0ac0*/  IMAD.MOV.U32 R3, RZ, RZ, R4 ;  /* 0x000000ffff037224 */ /* 0x004fc800078e0004 */
[----:B------:R-:W2:Y:S01]  /*0ad0*/  LDC R16, c[0x0][0x610] ;  /* 0x00018400ff107b82 */ /* 0x000ea20000000800 */
[----:B---3--:R-:W-:Y:S05]  /*0ae0*/  @!P0 BRA `(.L_x_6) ;  /* 0x0000000000288947 */ /* 0x008fea0003800000 */
[----:B------:R-:W3:Y:S02]  /*0af0*/  LDC R7, c[0x0][0x64c] ;  /* 0x00019300ff077b82 */ /* 0x000ee40000000800 */
[----:B---3--:R-:W-:-:S05]  /*0b00*/  IADD3 R7, P0, R22, R7, RZ ;  /* 0x0000000716077210 */ /* 0x008fca0007f1e0ff */
        /* <DEDUP_REMOVED lines=8> */
.L_x_6:
[----:B----4-:R-:W-:Y:S01]  /*0b90*/  SHF.R.U64 R2, R2, R14, R3 ;  /* 0x0000000e02027219 */ /* 0x010fe20000001203 */
[----:B-1----:R-:W-:Y:S01]  /*0ba0*/  VIADD R3, R17, 0xffffffff ;  /* 0xffffffff11037836 */ /* 0x002fe20000000000 */
[----:B------:R-:W-:Y:S01]  /*0bb0*/  LOP3.LUT R10, R23, R10, RZ, 0xc0, !PT ;  /* 0x0000000a170a7212 */ /* 0x000fe200078ec0ff */
[----:B------:R-:W-:Y:S01]  /*0bc0*/  IMAD.MOV R11, RZ, RZ, -R11 ;  /* 0x000000ffff0b7224 */ /* 0x000fe200078e0a0b */
[----:B------:R-:W-:Y:S01]  /*0bd0*/  R2UR UR45, R24 ;  /* 0x00000000182d72ca */ /* 0x000fe200000e0000 */
[----:B------:R-:W-:Y:S01]  /*0be0*/  IMAD.MOV R4, RZ, RZ, -R2 ;  /* 0x000000ffff047224 */ /* 0x000fe200078e0a02 */
[----:B------:R-:W-:Y:S01]  /*0bf0*/  LOP3.LUT R3, R12, R3, RZ, 0xc0, !PT ;  /* 0x000000030c037212 */ /* 0x000fe200078ec0ff */
[----:B------:R-:W-:Y:S02]  /*0c00*/  @P2 IMAD R8, R13, R11, R0 ;  /* 0x0000000b0d082224 */ /* 0x000fe400078e0200 */
[----:B------:R-:W-:Y:S02]  /*0c10*/  IMAD R9, R9, R2, R10 ;  /* 0x0000000209097224 */ /* 0x000fe400078e020a */
[----:B0-----:R-:W-:-:S02]  /*0c20*/  IMAD R0, R4, R19, R22 ;  /* 0x0000001304007224 */ /* 0x001fc400078e0216 */
[----:B--2---:R-:W-:Y:S02]  /*0c30*/  IMAD R8, R9, R16, R8 ;  /* 0x0000001009087224 */ /* 0x004fe400078e0208 */
[----:B------:R-:W-:Y:S02]  /*0c40*/  IMAD R3, R0, R17, R3 ;  /* 0x0000001100037224 */ /* 0x000fe400078e0203 */
[----:B------:R-:W-:-:S03]  /*0c50*/  IMAD.MOV.U32 R6, RZ, RZ, 0x1 ;  /* 0x00000001ff067424 */ /* 0x000fc600078e00ff */
[----:B------:R-:W-:Y:S02]  /*0c60*/  SEL R0, R3, R8, !P2 ;  /* 0x0000000803007207 */ /* 0x000fe40005000000 */
[----:B------:R-:W-:Y:S02]  /*0c70*/  SEL R8, R8, R3, !P2 ;  /* 0x0000000308087207 */ /* 0x000fe40005000000 */
[----:B------:R-:W-:Y:S02]  /*0c80*/  R2UR UR42, R0 ;  /* 0x00000000002a72ca */ /* 0x000fe400000e0000 */
[----:B------:R-:W-:-:S15]  /*0c90*/  R2UR UR41, R8 ;  /* 0x00000000082972ca */ /* 0x000fde00000e0000 */
.L_x_4:
[----:B------:R-:W-:-:S08]  /*0ca0*/  NOP ;  /* 0x0000000000007918 */ /* 0x000fd00000000000 */
[----:B------:R-:W0:Y:S02]  /*0cb0*/  USETMAXREG.TRY_ALLOC.CTAPOOL UP0, 0xf0 ;  /* 0x000000f0000079c8 */ /* 0x000e240008000600 */
[----:B0-----:R-:W-:-:S13]  /*0cc0*/  PLOP3.LUT P0, PT, PT, PT, UP0, 0x80, 0x0 ;  /* 0x000000000000781c */ /* 0x001fda0003f0f008 */
[----:B------:R-:W-:Y:S05]  /*0cd0*/  @!P0 BRA `(.L_x_4) ;  /* 0xfffffffc00f08947 */ /* 0x000fea000383ffff */
[----:B------:R-:W-:Y:S01]  /*0ce0*/  ULDC.64 UR4, c[0x0][0x598] ;  /* 0x0001660000047ab9 */ /* 0x000fe20000000a00 */
[----:B------:R-:W-:Y:S01]  /*0cf0*/  ULDC.64 UR36, c[0x0][0x208] ;  /* 0x0000820000247ab9 */ /* 0x000fe20000000a00 */
[----:B------:R-:W-:-:S04]  /*0d00*/  ISETP.NE.U32.AND P0, PT, RZ, UR4, PT ;  /* 0x00000004ff007c0c */ /* 0x000fc8000bf05070 */
[----:B------:R-:W-:-:S13]  /*0d10*/  ISETP.NE.AND.EX P0, PT, RZ, UR5, PT, P0 ;  /* 0x00000005ff007c0c */ /* 0x000fda000bf05300 */
[----:B------:R-:W-:Y:S05]  /*0d20*/  @!P0 BRA `(.L_x_7) ;  /* 0x00000000001c8947 */ /* 0x000fea0003800000 */
[----:B------:R-:W0:Y:S02]  /*0d30*/  LDC.64 R2, c[0x0][0x598] ;  /* 0x00016600ff027b82 */ /* 0x000e240000000a00 */
[----:B0-----:R-:W2:Y:S02]  /*0d40*/  LDG.E.64 R2, desc[UR36][R2.64] ;  /* 0x0000002402027981 */ /* 0x001ea4000c1e1b00 */
[----:B--2---:R-:W-:-:S04]  /*0d50*/  ISETP.NE.U32.AND P0, PT, R2, RZ, PT ;  /* 0x000000ff0200720c */ /* 0x004fc80003f05070 */
[----:B------:R-:W-:-:S13]  /*0d60*/  ISETP.NE.AND.EX P0, PT, R3, RZ, PT, P0 ;  /* 0x000000ff0300720c */ /* 0x000fda0003f05300 */
[----:B------:R-:W-:Y:S05]  /*0d70*/  @!P0 BRA `(.L_x_7) ;  /* 0x0000000000088947 */ /* 0x000fea0003800000 */
[----:B------:R0:W5:Y:S01]  /*0d80*/  LD.E R2, desc[UR36][R2.64] ;  /* 0x0000002402027980 */ /* 0x000162000c101900 */
[----:B------:R-:W-:Y:S05]  /*0d90*/  BRA `(.L_x_8) ;  /* 0x0000000000247947 */ /* 0x000fea0003800000 */
.L_x_7:
[----:B------:R-:W-:Y:S02]  /*0da0*/  ULDC.64 UR4, c[0x0][0x588] ;  /* 0x0001620000047ab9 */ /* 0x000fe40000000a00 */
[----:B------:R-:W-:-:S04]  /*0db0*/  ISETP.NE.U32.AND P0, PT, RZ, UR4, PT ;  /* 0x00000004ff007c0c */ /* 0x000fc8000bf05070 */
[----:B------:R-:W-:-:S13]  /*0dc0*/  ISETP.NE.AND.EX P0, PT, RZ, UR5, PT, P0 ;  /* 0x00000005ff007c0c */ /* 0x000fda000bf05300 */
[----:B------:R-:W-:Y:S05]  /*0dd0*/  @!P0 BRA `(.L_x_9) ;  /* 0x00000000000c8947 */ /* 0x000fea0003800000 */
[----:B------:R-:W0:Y:S02]  /*0de0*/  LDC.64 R2, c[0x0][0x588] ;  /* 0x00016200ff027b82 */ /* 0x000e240000000a00 */
[----:B0-----:R1:W5:Y:S01]  /*0df0*/  LDG.E R2, desc[UR36][R2.64] ;  /* 0x0000002402027981 */ /* 0x001362000c1e1900 */
[----:B------:R-:W-:Y:S05]  /*0e00*/  BRA `(.L_x_8) ;  /* 0x0000000000087947 */ /* 0x000fea0003800000 */
.L_x_9:
[----:B------:R-:W-:Y:S02]  /*0e10*/  ULDC UR4, c[0x0][0x580] ;  /* 0x0001600000047ab9 */ /* 0x000fe40000000800 */
[----:B------:R-:W-:-:S07]  /*0e20*/  IMAD.U32 R2, RZ, RZ, UR4 ;  /* 0x00000004ff027e24 */ /* 0x000fce000f8e00ff */
.L_x_8:
[----:B------:R-:W-:Y:S02]  /*0e30*/  ULDC.64 UR4, c[0x0][0x5a0] ;  /* 0x0001680000047ab9 */ /* 0x000fe40000000a00 */
[----:B------:R-:W-:-:S04]  /*0e40*/  ISETP.NE.U32.AND P0, PT, RZ, UR4, PT ;  /* 0x00000004ff007c0c */ /* 0x000fc8000bf05070 */
[----:B------:R-:W-:-:S13]  /*0e50*/  ISETP.NE.AND.EX P0, PT, RZ, UR5, PT, P0 ;  /* 0x00000005ff007c0c */ /* 0x000fda000bf05300 */
[----:B------:R-:W-:Y:S05]  /*0e60*/  @!P0 BRA `(.L_x_10) ;  /* 0x00000000001c8947 */ /* 0x000fea0003800000 */
[----:B------:R-:W2:Y:S02]  /*0e70*/  LDC.64 R4, c[0x0][0x5a0] ;  /* 0x00016800ff047b82 */ /* 0x000ea40000000a00 */
[----:B--2---:R-:W2:Y:S02]  /*0e80*/  LDG.E.64 R4, desc[UR36][R4.64] ;  /* 0x0000002404047981 */ /* 0x004ea4000c1e1b00 */
[----:B--2---:R-:W-:-:S04]  /*0e90*/  ISETP.NE.U32.AND P0, PT, R4, RZ, PT ;  /* 0x000000ff0400720c */ /* 0x004fc80003f05070 */
[----:B------:R-:W-:-:S13]  /*0ea0*/  ISETP.NE.AND.EX P0, PT, R5, RZ, PT, P0 ;  /* 0x000000ff0500720c */ /* 0x000fda0003f05300 */
[----:B------:R-:W-:Y:S05]  /*0eb0*/  @!P0 BRA `(.L_x_10) ;  /* 0x0000000000088947 */ /* 0x000fea0003800000 */
[----:B------:R2:W5:Y:S01]  /*0ec0*/  LD.E R16, desc[UR36][R4.64] ;  /* 0x0000002404107980 */ /* 0x000562000c101900 */
[----:B------:R-:W-:Y:S05]  /*0ed0*/  BRA `(.L_x_11) ;  /* 0x0000000000247947 */ /* 0x000fea0003800000 */
.L_x_10:
[----:B------:R-:W-:Y:S02]  /*0ee0*/  ULDC.64 UR4, c[0x0][0x590] ;  /* 0x0001640000047ab9 */ /* 0x000fe40000000a00 */
[----:B------:R-:W-:-:S04]  /*0ef0*/  ISETP.NE.U32.AND P0, PT, RZ, UR4, PT ;  /* 0x00000004ff007c0c */ /* 0x000fc8000bf05070 */
[----:B------:R-:W-:-:S13]  /*0f00*/  ISETP.NE.AND.EX P0, PT, RZ, UR5, PT, P0 ;  /* 0x00000005ff007c0c */ /* 0x000fda000bf05300 */
[----:B------:R-:W-:Y:S05]  /*0f10*/  @!P0 BRA `(.L_x_12) ;  /* 0x00000000000c8947 */ /* 0x000fea0003800000 */
[----:B------:R-:W2:Y:S02]  /*0f20*/  LDC.64 R16, c[0x0][0x590] ;  /* 0x00016400ff107b82 */ /* 0x000ea40000000a00 */
[----:B--2---:R3:W5:Y:S01]  /*0f30*/  LDG.E R16, desc[UR36][R16.64] ;  /* 0x0000002410107981 */ /* 0x004762000c1e1900 */
[----:B------:R-:W-:Y:S05]  /*0f40*/  BRA `(.L_x_11) ;  /* 0x0000000000087947 */ /* 0x000fea0003800000 */
.L_x_12:
[----:B------:R-:W-:Y:S02]  /*0f50*/  ULDC UR4, c[0x0][0x584] ;  /* 0x0001610000047ab9 */ /* 0x000fe40000000800 */
[----:B------:R-:W-:-:S07]  /*0f60*/  IMAD.U32 R16, RZ, RZ, UR4 ;  /* 0x00000004ff107e24 */ /* 0x000fce000f8e00ff */
.L_x_11:
[----:B------:R-:W-:-:S13]  /*0f70*/  LOP3.LUT P0, RZ, R6, 0xff, RZ, 0xc0, !PT ;  /* 0x000000ff06ff7812 */ /* 0x000fda000780c0ff */
[----:B------:R-:W-:Y:S05]  /*0f80*/  @!P0 EXIT ;  /* 0x000000000000894d */ /* 0x000fea0003800000 */
[----:B------:R-:W-:Y:S01]  /*0f90*/  ULDC UR4, c[0x0][0x28c] ;  /* 0x0000a30000047ab9 */ /* 0x000fe20000000800 */
[----:B------:R-:W-:Y:S01]  /*0fa0*/  UMOV UR38, URZ ;  /* 0x0000003f00267c82 */ /* 0x000fe20008000000 */
[----:B------:R-:W-:Y:S01]  /*0fb0*/  UIADD3 UR4, UR4, 0x1f, URZ ;  /* 0x0000001f04047890 */ /* 0x000fe2000fffe03f */
[----:B------:R-:W-:-:S03]  /*0fc0*/  UMOV UR39, URZ ;  /* 0x0000003f00277c82 */ /* 0x000fc60008000000 */
[----:B------:R-:W-:-:S04]  /*0fd0*/  USHF.R.S32.HI UR5, URZ, 0x1f, UR4 ;  /* 0x0000001f3f057899 */ /* 0x000fc80008011404 */
[----:B------:R-:W-:-:S04]  /*0fe0*/  ULEA.HI UR5, UR5, UR4, URZ, 0x5 ;  /* 0x0000000405057291 */ /* 0x000fc8000f8f283f */
[----:B------:R-:W-:-:S12]  /*0ff0*/  USHF.R.S32.HI UR43, URZ, 0x5, UR5 ;  /* 0x000000053f2b7899 */ /* 0x000fd80008011405 */
.L_x_1052:
[----:B----4-:R-:W4:Y:S01]  /*1000*/  S2R R0, SR_TID.X ;  /* 0x0000000000007919 */ /* 0x010f220000002100 */
[----:B------:R-:W0:Y:S01]  /*1010*/  S2UR UR6, SR_CgaCtaId ;  /* 0x00000000000679c3 */ /* 0x000e220000008800 */
[----:B------:R-:W-:Y:S02]  /*1020*/  UMOV UR44, 0x400 ;  /* 0x00000400002c7882 */ /* 0x000fe40000000000 */
[----:B0-----:R-:W-:Y:S01]  /*1030*/  ULEA UR44, UR6, UR44, 0x18 ;  /* 0x0000002c062c7291 */ /* 0x001fe2000f8ec03f */
[----:B----4-:R-:W-:-:S04]  /*1040*/  LOP3.LUT R0, R0, 0x80, RZ, 0xc0, !PT ;  /* 0x0000008000007812 */ /* 0x010fc800078ec0ff */
[----:B------:R-:W-:-:S06]  /*1050*/  SHF.R.U32.HI R0, RZ, 0x7, R0 ;  /* 0x00000007ff007819 */ /* 0x000fcc0000011600 */
[----:B------:R-:W0:Y:S02]  /*1060*/  SHFL.IDX PT, R0, R0, RZ, 0x1f ;  /* 0x00001fff00007589 */ /* 0x000e2400000e0000 */
[----:B0-----:R-:W-:-:S13]  /*1070*/  R2UR UR4, R0 ;  /* 0x00000000000472ca */ /* 0x001fda00000e0000 */
[----:B------:R-:W-:-:S04]  /*1080*/  ULEA.HI UR5, UR4, UR4, URZ, 0x1 ;  /* 0x0000000404057291 */ /* 0x000fc8000f8f083f */
[----:B------:R-:W-:-:S04]  /*1090*/  ULOP3.LUT UR5, UR5, 0xffffe, URZ, 0xc0, !UPT ;  /* 0x000ffffe05057892 */ /* 0x000fc8000f8ec03f */
[----:B------:R-:W-:-:S03]  /*10a0*/  UIADD3 UR5, UR4, -UR5, URZ ;  /* 0x8000000504057290 */ /* 0x000fc6000fffe03f */
[----:B------:R-:W-:Y:S01]  /*10b0*/  ULDC UR4, c[0x0][0x28c] ;  /* 0x0000a30000047ab9 */ /* 0x000fe20000000800 */
[----:B------:R-:W-:Y:S01]  /*10c0*/  ULEA UR5, UR5, UR44, 0xc ;  /* 0x0000002c05057291 */ /* 0x000fe2000f8e603f */
[----:B------:R-:W-:-:S03]  /*10d0*/  ISETP.LT.AND P0, PT, RZ, UR4, PT ;  /* 0x00000004ff007c0c */ /* 0x000fc6000bf01270 */
[----:B------:R-:W-:-:S04]  /*10e0*/  UIADD3 UR5, UR5, 0x100, URZ ;  /* 0x0000010005057890 */ /* 0x000fc8000fffe03f */
[----:B------:R-:W-:-:S04]  /*10f0*/  USHF.R.U32.HI UR5, URZ, 0x4, UR5 ;  /* 0x000000043f057899 */ /* 0x000fc80008011605 */
[----:B------:R-:W-:Y:S02]  /*1100*/  ULOP3.LUT UR46, UR5, 0x3fff, URZ, 0xc0, !UPT ;  /* 0x00003fff052e7892 */ /* 0x000fe4000f8ec03f */
[----:B---3-5:R-:W-:Y:S10]  /*1110*/  @P0 BRA `(.L_x_13) ;  /* 0x0000000000400947 */ /* 0x028ff40003800000 */
[----:B------:R-:W-:Y:S01]  /*1120*/  MOV R0, 0x0 ;  /* 0x0000000000007802 */ /* 0x000fe20000000f00 */
[----:B------:R-:W-:Y:S01]  /*1130*/  ULDC.64 UR4, c[0x4][0x68] ;  /* 0x01001a0000047ab9 */ /* 0x000fe20000000a00 */
[----:B------:R-:W-:Y:S01]  /*1140*/  ULDC.64 UR6, c[0x4][0x8] ;  /* 0x0100020000067ab9 */ /* 0x000fe20000000a00 */
[----:B--2---:R-:W-:Y:S01]  /*1150*/  IMAD.U32 R4, RZ, RZ, UR4 ;  /* 0x00000004ff047e24 */ /* 0x004fe2000f8e00ff */
[----:B------:R0:W2:Y:S01]  /*1160*/  LDC.64 R14, c[0x4][R0] ;  /* 0x01000000000e7b82 */ /* 0x0000a20000000a00 */
[----:B------:R-:W-:Y:S01]  /*1170*/  IMAD.U32 R5, RZ, RZ, UR5 ;  /* 0x00000005ff057e24 */ /* 0x000fe2000f8e00ff */
[----:B------:R-:W-:Y:S01]  /*1180*/  ULDC.64 UR4, c[0x4][0x70] ;  /* 0x01001c0000047ab9 */ /* 0x000fe20000000a00 */
[----:B------:R-:W-:Y:S02]  /*1190*/  IMAD.U32 R10, RZ, RZ, UR6 ;  /* 0x00000006ff0a7e24 */ /* 0x000fe4000f8e00ff */
[----:B------:R-:W-:Y:S02]  /*11a0*/  IMAD.U32 R6, RZ, RZ, UR4 ;  /* 0x00000004ff067e24 */ /* 0x000fe4000f8e00ff */
[----:B------:R-:W-:-:S02]  /*11b0*/  IMAD.U32 R7, RZ, RZ, UR5 ;  /* 0x00000005ff077e24 */ /* 0x000fc4000f8e00ff */
[----:B------:R-:W-:Y:S02]  /*11c0*/  IMAD.U32 R11, RZ, RZ, UR7 ;  /* 0x00000007ff0b7e24 */ /* 0x000fe4000f8e00ff */
[----:B------:R-:W-:Y:S02]  /*11d0*/  IMAD.MOV.U32 R8, RZ, RZ, 0x1e1 ;  /* 0x000001e1ff087424 */ /* 0x000fe400078e00ff */
[----:B------:R-:W-:Y:S02]  /*11e0*/  IMAD.MOV.U32 R12, RZ, RZ, 0x1 ;  /* 0x00000001ff0c7424 */ /* 0x000fe400078e00ff */
[----:B0-----:R-:W-:-:S07]  /*11f0*/  IMAD.MOV.U32 R13, RZ, RZ, RZ ;  /* 0x000000ffff0d7224 */ /* 0x001fce00078e00ff */
[----:B------:R-:W-:-:S07]  /*1200*/  LEPC R20, `(.L_x_13) ;  /* 0x000000001014794e */ /* 0x000fce0000000000 */
[----:B-123-5:R-:W-:Y:S05]  /*1210*/  CALL.ABS.NOINC R14 ;  /* 0x000000000e007343 */ /* 0x02efea0003c00000 */
.L_x_13:
[----:B------:R-:W-:-:S06]  /*1220*/  ULOP3.LUT UR4, UR40, 0x1, URZ, 0xfc, !UPT ;  /* 0x0000000128047892 */ /* 0x000fcc000f8efc3f */
[----:B------:R-:W-:-:S05]  /*1230*/  IMAD.U32 R0, RZ, RZ, UR4 ;  /* 0x00000004ff007e24 */ /* 0x000fca000f8e00ff */
[----:B------:R-:W-:-:S13]  /*1240*/  ISETP.NE.AND P0, PT, R0, 0x3, PT ;  /* 0x000000030000780c */ /* 0x000fda0003f05270 */
[----:B------:R-:W-:Y:S05]  /*1250*/  @!P0 BRA `(.L_x_14) ;  /* 0x0000000000048947 */ /* 0x000fea0003800000 */
[----:B------:R-:W-:Y:S01]  /*1260*/  BPT.TRAP 0x1 ;  /* 0x000000040000795c */ /* 0x000fe20000300000 */
.L_x_14:
[----:B-1----:R-:W-:Y:S02]  /*1270*/  IMAD.U32 R3, RZ, RZ, UR39 ;  /* 0x00000027ff037e24 */ /* 0x002fe4000f8e00ff */
[----:B------:R-:W-:-:S03]  /*1280*/  IMAD.U32 R0, RZ, RZ, UR38 ;  /* 0x00000026ff007e24 */ /* 0x000fc6000f8e00ff */
[----:B------:R-:W-:Y:S02]  /*1290*/  LEA R3, R3, UR44, 0x3 ;  /* 0x0000002c03037c11 */ /* 0x000fe4000f8e18ff */
[----:B------:R-:W-:-:S04]  /*12a0*/  SHF.L.U32 R0, R0, 0x1f, RZ ;  /* 0x0000001f00007819 */ /* 0x000fc800000006ff */
[----:B------:R0:W1:Y:S01]  /*12b0*/  SYNCS.PHASECHK.TRANS64.TRYWAIT P1, [R3+URZ], R0 ;  /* 0x00000000030075a7 */ /* 0x000062000802017f */
[----:B------:R-:W-:Y:S05]  /*12c0*/  @!P0 BRA `(.L_x_15) ;  /* 0x0000000000048947 */ /* 0x000fea0003800000 */
[----:B------:R-:W-:Y:S01]  /*12d0*/  BPT.TRAP 0x1 ;  /* 0x000000040000795c */ /* 0x000fe20000300000 */
.L_x_15:
[----:B-1----:R-:W-:Y:S05]  /*12e0*/  @P1 BRA `(.L_x_16) ;  /* 0x0000000000081947 */ /* 0x002fea0003800000 */
[----:B------:R-:W1:Y:S02]  /*12f0*/  SYNCS.PHASECHK.TRANS64.TRYWAIT P1, [R3+URZ], R0 ;  /* 0x00000000030075a7 */ /* 0x000e64000802017f */
[----:B-1----:R-:W-:Y:S05]  /*1300*/  @!P1 BRA `(.L_x_17) ;  /* 0x0000031800389947 */ /* 0x002fea0003800000 */
.L_x_16:
[----:B------:R-:W-:-:S04]  /*1310*/  UISETP.LT.AND UP0, UPT, UR43, 0x1, UPT ;  /* 0x000000012b00788c */ /* 0x000fc8000bf01270 */
[----:B------:R-:W-:-:S06]  /*1320*/  USEL UR4, UR43, 0x1, UP0 ;  /* 0x000000012b047887 */ /* 0x000fcc0008000000 */
[----:B--2---:R-:W-:Y:S01]  /*1330*/  IMAD.U32 R5, RZ, RZ, UR4 ;  /* 0x00000004ff057e24 */ /* 0x004fe2000f8e00ff */
[----:B------:R-:W-:Y:S05]  /*1340*/  WARPSYNC.ALL ;  /* 0x0000000000007948 */ /* 0x000fea0003800000 */
[----:B------:R-:W-:-:S04]  /*1350*/  IADD3 R5, -R5, UR43, RZ ;  /* 0x0000002b05057c10 */ /* 0x000fc8000fffe1ff */
[----:B------:R-:W-:Y:S01]  /*1360*/  ISETP.GE.AND P1, PT, R5, 0x1, PT ;  /* 0x000000010500780c */ /* 0x000fe20003f26270 */
[----:B------:R-:W-:Y:S01]  /*1370*/  UIADD3 UR4, UR44, 0x10100, URZ ;  /* 0x000101002c047890 */ /* 0x000fe2000fffe03f */
[----:B------:R-:W-:Y:S01]  /*1380*/  WARPGROUP.ARRIVE ;  /* 0x00000000000079c5 */ /* 0x000fe20000000000 */
[----:B------:R-:W-:Y:S01]  /*1390*/  UMOV UR9, 0x80000020 ;  /* 0x8000002000097882 */ /* 0x000fe20000000000 */
[----:B------:R-:W-:Y:S01]  /*13a0*/  UMOV UR11, 0x80000020 ;  /* 0x80000020000b7882 */ /* 0x000fe20000000000 */
[----:B------:R-:W-:Y:S01]  /*13b0*/  USHF.R.U32.HI UR4, URZ, 0x4, UR4 ;  /* 0x000000043f047899 */ /* 0x000fe20008011604 */
[----:B------:R2:W-:Y:S01]  /*13c0*/  STL [R1+0x6c8], R18 ;  /* 0x0006c81201007387 */ /* 0x0005e20000100800 */
[----:B------:R-:W-:Y:S01]  /*13d0*/  UMOV UR13, UR9 ;  /* 0x00000009000d7c82 */ /* 0x000fe20008000000 */
[----:B------:R-:W-:Y:S01]  /*13e0*/  UMOV UR15, 0x80000020 ;  /* 0x80000020000f7882 */ /* 0x000fe20000000000 */
[----:B------:R-:W-:Y:S01]  /*13f0*/  ULOP3.LUT UR5, UR4, 0x3fff, URZ, 0xc0, !UPT ;  /* 0x00003fff04057892 */ /* 0x000fe2000f8ec03f */
[----:B------:R3:W-:Y:S01]  /*1400*/  STL [R1+0x6c4], R17 ;  /* 0x0006c41101007387 */ /* 0x0007e20000100800 */
[----:B------:R-:W-:-:S02]  /*1410*/  ULOP3.LUT UR4, UR46, 0x10000, URZ, 0xfc, !UPT ;  /* 0x000100002e047892 */ /* 0x000fc4000f8efc3f */
[----:B------:R-:W-:Y:S01]  /*1420*/  ULOP3.LUT UR5, UR5, 0x10000, URZ, 0xfc, !UPT ;  /* 0x0001000005057892 */ /* 0x000fe2000f8efc3f */
[----:B-----5:R4:W-:Y:S01]  /*1430*/  STL [R1+0x6c0], R16 ;  /* 0x0006c01001007387 */ /* 0x0209e20000100800 */
[----:B------:R-:W-:Y:S02]  /*1440*/  ULEA UR6, UR39, UR4, 0xa ;  /* 0x0000000427067291 */ /* 0x000fe4000f8e503f */
[----:B------:R-:W-:Y:S01]  /*1450*/  ULEA UR7, UR39, UR5, 0xb ;  /* 0x0000000527077291 */ /* 0x000fe2000f8e583f */
[----:B------:R0:W-:Y:S03]  /*1460*/  STL [R1+0x6bc], R5 ;  /* 0x0006bc0501007387 */ /* 0x0001e60000100800 */
[----:B------:R-:W-:Y:S01]  /*1470*/  UIADD3 UR14, UR7, 0x400, URZ ;  /* 0x00000400070e7890 */ /* 0x000fe2000fffe03f */
[----:B------:R1:W-:Y:S01]  /*1480*/  STL [R1+0x6b8], R2 ;  /* 0x0006b80201007387 */ /* 0x0003e20000100800 */
[----:B------:R-:W-:Y:S01]  /*1490*/  UMOV UR8, UR6 ;  /* 0x0000000600087c82 */ /* 0x000fe20008000000 */
[----:B------:R-:W-:Y:S01]  /*14a0*/  UMOV UR10, UR7 ;  /* 0x00000007000a7c82 */ /* 0x000fe20008000000 */
[----:B------:R-:W-:Y:S01]  /*14b0*/  UMOV UR12, UR8 ;  /* 0x00000008000c7c82 */ /* 0x000fe20008000000 */
[----:B------:R-:W-:Y:S03]  /*14c0*/  HGMMA.64x256x16.F32 R24, gdesc[UR8], RZ, !UPT, gsb0 ;  /* 0x03e00000081879f0 */ /* 0x000fe6000c0008ff */
[----:B------:R-:W-:-:S02]  /*14d0*/  WARPGROUP.DEPBAR.LE gsb0, 0x0 ;  /* 0x00008000000079c5 */ /* 0x000fc40000010000 */
[----:B------:R-:W-:Y:S01]  /*14e0*/  STL.64 [R1+0x400], R24 ;  /* 0x0004001801007387 */ /* 0x000fe20000100a00 */
[----:B------:R-:W-:Y:S02]  /*14f0*/  IMAD.MOV.U32 R235, RZ, RZ, R45 ;  /* 0x000000ffffeb7224 */ /* 0x000fe400078e002d */
[----:B------:R-:W-:Y:S01]  /*1500*/  IMAD.MOV.U32 R234, RZ, RZ, R46 ;  /* 0x000000ffffea7224 */ /* 0x000fe200078e002e */
[----:B------:R-:W-:Y:S01]  /*1510*/  STL.64 [R1+0x408], R26 ;  /* 0x0004081a01007387 */ /* 0x000fe20000100a00 */
[----:B------:R-:W-:Y:S02]  /*1520*/  IMAD.MOV.U32 R233, RZ, RZ, R47 ;  /* 0x000000ffffe97224 */ /* 0x000fe400078e002f */
[----:B------:R-:W-:Y:S01]  /*1530*/  IMAD.MOV.U32 R232, RZ, RZ, R48 ;  /* 0x000000ffffe87224 */ /* 0x000fe200078e0030 */
[----:B------:R-:W-:Y:S01]  /*1540*/  STL.64 [R1+0x410], R28 ;  /* 0x0004101c01007387 */ /* 0x000fe20000100a00 */
[----:B------:R-:W-:Y:S02]  /*1550*/  IMAD.MOV.U32 R231, RZ, RZ, R49 ;  /* 0x000000ffffe77224 */ /* 0x000fe400078e0031 */
[----:B------:R-:W-:Y:S01]  /*1560*/  IMAD.MOV.U32 R230, RZ, RZ, R50 ;  /* 0x000000ffffe67224 */ /* 0x000fe200078e0032 */
[----:B------:R-:W-:Y:S01]  /*1570*/  STL.64 [R1+0x418], R30 ;  /* 0x0004181e01007387 */ /* 0x000fe20000100a00 */
[----:B------:R-:W-:-:S02]  /*1580*/  IMAD.MOV.U32 R229, RZ, RZ, R51 ;  /* 0x000000ffffe57224 */ /* 0x000fc400078e0033 */
        /* <DEDUP_REMOVED lines=19> */
[----:B------:R1:W-:Y:S01]  /*16c0*/  STL [R1+0x450], R44 ;  /* 0x0004502c01007387 */ /* 0x0003e20000100800 */
[----:B------:R-:W-:Y:S02]  /*16d0*/  IMAD.MOV.U32 R215, RZ, RZ, R65 ;  /* 0x000000ffffd77224 */ /* 0x000fe400078e0041 */
[----:B------:R-:W-:Y:S02]  /*16e0*/  IMAD.MOV.U32 R214, RZ, RZ, R66 ;  /* 0x000000ffffd67224 */ /* 0x000fe400078e0042 */
[----:B------:R-:W-:Y:S02]  /*16f0*/  IMAD.MOV.U32 R213, RZ, RZ, R67 ;  /* 0x000000ffffd57224 */ /* 0x000fe400078e0043 */
[----:B------:R-:W-:Y:S02]  /*1700*/  IMAD.MOV.U32 R212, RZ, RZ, R68 ;  /* 0x000000ffffd47224 */ /* 0x000fe400078e0044 */
[----:B------:R-:W-:-:S02]  /*1710*/  IMAD.MOV.U32 R211, RZ, RZ, R69 ;  /* 0x000000ffffd37224 */ /* 0x000fc400078e0045 */
[----:B------:R-:W-:Y:S02]  /*1720*/  IMAD.MOV.U32 R210, RZ, RZ, R70 ;  /* 0x000000ffffd27224 */ /* 0x000fe400078e0046 */
        /* <DEDUP_REMOVED lines=63> */
[----:B--2---:R-:W-:Y:S02]  /*1b20*/  IMAD.MOV.U32 R18, RZ, RZ, R134 ;  /* 0x000000ffff127224 */ /* 0x004fe400078e0086 */
[----:B---3--:R-:W-:-:S02]  /*1b30*/  IMAD.MOV.U32 R17, RZ, RZ, R135 ;  /* 0x000000ffff117224 */ /* 0x008fc400078e0087 */
[----:B----4-:R-:W-:Y:S02]  /*1b40*/  IMAD.MOV.U32 R16, RZ, RZ, R136 ;  /* 0x000000ffff107224 */ /* 0x010fe400078e0088 */
        /* <DEDUP_REMOVED lines=10> */
[----:B0-----:R-:W-:-:S02]  /*1bf0*/  IMAD.MOV.U32 R5, RZ, RZ, R147 ;  /* 0x000000ffff057224 */ /* 0x001fc400078e0093 */
[----:B------:R-:W-:Y:S02]  /*1c00*/  IMAD.MOV.U32 R4, RZ, RZ, R148 ;  /* 0x000000ffff047224 */ /* 0x000fe400078e0094 */
[----:B-1----:R-:W-:Y:S02]  /*1c10*/  IMAD.MOV.U32 R3, RZ, RZ, R149 ;  /* 0x000000ffff037224 */ /* 0x002fe400078e0095 */
[----:B------:R-:W-:Y:S02]  /*1c20*/  IMAD.MOV.U32 R2, RZ, RZ, R150 ;  /* 0x000000ffff027224 */ /* 0x000fe400078e0096 */
[----:B------:R-:W-:Y:S02]  /*1c30*/  IMAD.MOV.U32 R0, RZ, RZ, R151 ;  /* 0x000000ffff007224 */ /* 0x000fe400078e0097 */
[----:B------:R-:W-:-:S06]  /*1c40*/  WARPGROUP.ARRIVE ;  /* 0x00000000000079c5 */ /* 0x000fcc0000000000 */
[----:B------:R-:W-:Y:S01]  /*1c50*/  HGMMA.64x256x16.F32 R24, gdesc[UR12], RZ, !UPT, gsb0 ;  /* 0x03e000000c1879f0 */ /* 0x000fe2000c0008ff */
[----:B------:R-:W-:Y:S01]  /*1c60*/  UIADD3 UR12, UR6, 0x200, URZ ;  /* 0x00000200060c7890 */ /* 0x000fe2000fffe03f */
[----:B------:R-:W-:Y:S01]  /*1c70*/  UMOV UR13, 0x80000020 ;  /* 0x80000020000d7882 */ /* 0x000fe20000000000 */
[----:B------:R-:W-:Y:S02]  /*1c80*/  WARPGROUP.DEPBAR.LE gsb0, 0x0 ;  /* 0x00008000000079c5 */ /* 0x000fe40000010000 */
[----:B------:R-:W-:Y:S04]  /*1c90*/  STL.64 [R1], R24 ;  /* 0x0000001801007387 */ /* 0x000fe80000100a00 */
[----:B------:R-:W-:Y:S04]  /*1ca0*/  STL.64 [R1+0x8], R26 ;  /* 0x0000081a01007387 */ /* 0x000fe80000100a00 */
        /* <DEDUP_REMOVED lines=61> */
[----:B------:R0:W-:Y:S02]  /*2080*/  STL.64 [R1+0x1f8], R150 ;  /* 0x0001f89601007387 */ /* 0x0001e40000100a00 */
[----:B0-----:R-:W-:-:S06]  /*2090*/  WARPGROUP.ARRIVE ;  /* 0x00000000000079c5 */ /* 0x001fcc0000000000 */
[----:B------:R-:W-:Y:S03]  /*20a0*/  HGMMA.64x256x16.F32 R24, gdesc[UR12], RZ, !UPT, gsb0 ;  /* 0x03e000000c1879f0 */ /* 0x000fe6000c0008ff */
[----:B------:R-:W-:Y:S02]  /*20b0*/  WARPGROUP.DEPBAR.LE gsb0, 0x0 ;  /* 0x00008000000079c5 */ /* 0x000fe40000010000 */
        /* <DEDUP_REMOVED lines=63> */
[----:B------:R0:W-:Y:S04]  /*24b0*/  STL.64 [R1+0x6d0], R24 ;  /* 0x0006d01801007387 */ /* 0x0001e80000100a00 */
[----:B0-----:R-:W2:Y:S04]  /*24c0*/  LDL.LU R24, [R1] ;  /* 0x0000000001187983 */ /* 0x001ea80000300800 */
[----:B------:R-:W2:Y:S04]  /*24d0*/  LDL.LU R25, [R1+0x4] ;  /* 0x0000040001197983 */ /* 0x000ea80000300800 */
[----:B------:R-:W3:Y:S04]  /*24e0*/  LDL.LU R26, [R1+0x8] ;  /* 0x00000800011a7983 */ /* 0x000ee80000300800 */
[----:B------:R-:W3:Y:S04]  /*24f0*/  LDL.LU R27, [R1+0xc] ;  /* 0x00000c00011b7983 */ /* 0x000ee80000300800 */
[----:B------:R-:W4:Y:S04]  /*2500*/  LDL.LU R28, [R1+0x10] ;  /* 0x00001000011c7983 */ /* 0x000f280000300800 */
[----:B------:R-:W4:Y:S04]  /*2510*/  LDL.LU R29, [R1+0x14] ;  /* 0x00001400011d7983 */ /* 0x000f280000300800 */
[----:B------:R-:W2:Y:S04]  /*2520*/  LDL.LU R30, [R1+0x18] ;  /* 0x00001800011e7983 */ /* 0x000ea80000300800 */
        /* <DEDUP_REMOVED lines=121> */
[----:B--2---:R-:W-:Y:S04]  /*2cc0*/  STL.64 [R1+0xac8], R150 ;  /* 0x000ac89601007387 */ /* 0x004fe80000100a00 */
[----:B----4-:R-:W-:Y:S04]  /*2cd0*/  STL.64 [R1+0xac0], R148 ;  /* 0x000ac09401007387 */ /* 0x010fe80000100a00 */
[----:B---3--:R-:W-:Y:S04]  /*2ce0*/  STL.64 [R1+0xab8], R146 ;  /* 0x000ab89201007387 */ /* 0x008fe80000100a00 */
        /* <DEDUP_REMOVED lines=61> */
[----:B0-----:R-:W2:Y:S04]  /*30c0*/  LDL.LU R24, [R1+0x400] ;  /* 0x0004000001187983 */ /* 0x001ea80000300800 */
        /* <DEDUP_REMOVED lines=19> */
[----:B------:R-:W3:Y:S01]  /*3200*/  LDL.LU R44, [R1+0x450] ;  /* 0x00045000012c7983 */ /* 0x000ee20000300800 */
[----:B------:R-:W-:Y:S01]  /*3210*/  IMAD.MOV.U32 R150, RZ, RZ, R2 ;  /* 0x000000ffff967224 */ /* 0x000fe200078e0002 */
[----:B------:R-:W-:Y:S01]  /*3220*/  UMOV UR14, UR10 ;  /* 0x0000000a000e7c82 */ /* 0x000fe20008000000 */
[----:B------:R-:W-:Y:S01]  /*3230*/  IMAD.MOV.U32 R151, RZ, RZ, R0 ;  /* 0x000000ffff977224 */ /* 0x000fe200078e0000 */
[----:B------:R-:W-:Y:S01]  /*3240*/  UMOV UR15, UR11 ;  /* 0x0000000b000f7c82 */ /* 0x000fe20008000000 */
        /* <DEDUP_REMOVED lines=156> */
[----:B------:R-:W-:-:S03]  /*3c10*/  IMAD.MOV.U32 R45, RZ, RZ, R235 ;  /* 0x000000ffff2d7224 */ /* 0x000fc600078e00eb */
[----:B------:R-:W-:Y:S04]  /*3c20*/  STL.64 [R1+0xb28], R46 ;  /* 0x000b282e01007387 */ /* 0x000fe80000100a00 */
[----:B---3--:R-:W-:Y:S04]  /*3c30*/  STL.64 [R1+0xb20], R44 ;  /* 0x000b202c01007387 */ /* 0x008fe80000100a00 */
[----:B--2---:R-:W-:Y:S04]  /*3c40*/  STL.64 [R1+0xb18], R42 ;  /* 0x000b182a01007387 */ /* 0x004fe80000100a00 */
[----:B----4-:R-:W-:Y:S04]  /*3c50*/  STL.64 [R1+0xb10], R40 ;  /* 0x000b102801007387 */ /* 0x010fe80000100a00 */
        /* <DEDUP_REMOVED lines=41> */
[----:B------:R0:W-:Y:S01]  /*3ef0*/  STL [R1+0x250], R44 ;  /* 0x0002502c01007387 */ /* 0x0001e20000100800 */
[----:B------:R-:W-:-:S02]  /*3f00*/  IMAD.MOV.U32 R214, RZ, RZ, R130 ;  /* 0x000000ffffd67224 */ /* 0x000fc400078e0082 */
[----:B------:R-:W-:Y:S01]  /*3f10*/  IMAD.MOV.U32 R215, RZ, RZ, R131 ;  /* 0x000000ffffd77224 */ /* 0x000fe200078e0083 */
[----:B------:R-:W2:Y:S01]  /*3f20*/  LDL.LU.64 R150, [R1+0xcc8] ;  /* 0x000cc80001967983 */ /* 0x000ea20000300a00 */
[----:B------:R-:W-:Y:S02]  /*3f30*/  IMAD.MOV.U32 R212, RZ, RZ, R128 ;  /* 0x000000ffffd47224 */ /* 0x000fe400078e0080 */
[----:B------:R-:W-:Y:S01]  /*3f40*/  IMAD.MOV.U32 R213, RZ, RZ, R129 ;  /* 0x000000ffffd57224 */ /* 0x000fe200078e0081 */
[----:B------:R-:W2:Y:S01]  /*3f50*/  LDL.LU.64 R148, [R1+0xcc0] ;  /* 0x000cc00001947983 */ /* 0x000ea20000300a00 */
[----:B------:R-:W-:Y:S02]  /*3f60*/  IMAD.MOV.U32 R210, RZ, RZ, R126 ;  /* 0x000000ffffd27224 */ /* 0x000fe400078e007e */
[----:B------:R-:W-:Y:S01]  /*3f70*/  IMAD.MOV.U32 R211, RZ, RZ, R127 ;  /* 0x000000ffffd37224 */ /* 0x000fe200078e007f */
[----:B------:R-:W2:Y:S01]  /*3f80*/  LDL.LU.64 R146, [R1+0xcb8] ;  /* 0x000cb80001927983 */ /* 0x000ea20000300a00 */
        /* <DEDUP_REMOVED lines=120> */
[----:B------:R-:W-:-:S03]  /*4710*/  IMAD.MOV.U32 R18, RZ, RZ, R45 ;  /* 0x000000ffff127224 */ /* 0x000fc600078e002d */
[----:B------:R-:W2:Y:S04]  /*4720*/  LDL.LU.64 R64, [R1+0xb70] ;  /* 0x000b700001407983 */ /* 0x000ea80000300a00 */
        /* <DEDUP_REMOVED lines=9> */
[----:B0-----:R-:W2:Y:S04]  /*47c0*/  LDL.LU.64 R44, [R1+0xb20] ;  /* 0x000b2000012c7983 */ /* 0x001ea80000300a00 */
        /* <DEDUP_REMOVED lines=9> */
[----:B------:R-:W2:Y:S01]  /*4860*/  LDL.LU.64 R24, [R1+0xad0] ;  /* 0x000ad00001187983 */ /* 0x000ea20000300a00 */
[----:B------:R-:W-:-:S02]  /*4870*/  UIADD3 UR8, UR6, 0x2, URZ ;  /* 0x0000000206087890 */ /* 0x000fc4000fffe03f */
[----:B------:R-:W-:Y:S01]  /*4880*/  UIADD3 UR10, UR7, 0x2, URZ ;  /* 0x00000002070a7890 */ /* 0x000fe2000fffe03f */
[----:B------:R-:W-:Y:S01]  /*4890*/  UMOV UR9, 0x80000020 ;  /* 0x8000002000097882 */ /* 0x000fe20000000000 */
[----:B------:R-:W-:Y:S01]  /*48a0*/  UMOV UR11, 0x80000020 ;  /* 0x80000020000b7882 */ /* 0x000fe20000000000 */
[----:B--2---:R-:W-:-:S06]  /*48b0*/  WARPGROUP.ARRIVE ;  /* 0x00000000000079c5 */ /* 0x004fcc0000000000 */
[----:B------:R-:W-:Y:S03]  /*48c0*/  HGMMA.64x256x16.F32 R24, gdesc[UR8], R24, gsb0 ;  /* 0x03e00000081879f0 */ /* 0x000fe60008000818 */
        /* <DEDUP_REMOVED lines=129> */
[----:B------:R-:W-:Y:S01]  /*50e0*/  UIADD3 UR14, UR7, 0x402, URZ ;  /* 0x00000402070e7890 */ /* 0x000fe2000fffe03f */
[----:B------:R-:W-:Y:S01]  /*50f0*/  UMOV UR12, UR8 ;  /* 0x00000008000c7c82 */ /* 0x000fe20008000000 */
[----:B------:R-:W-:Y:S01]  /*5100*/  UMOV UR13, UR9 ;  /* 0x00000009000d7c82 */ /* 0x000fe20008000000 */
[----:B------:R-:W-:Y:S01]  /*5110*/  UMOV UR15, 0x80000020 ;  /* 0x80000020000f7882 */ /* 0x000fe20000000000 */
[----:B--2---:R-:W-:-:S06]  /*5120*/  WARPGROUP.ARRIVE ;  /* 0x00000000000079c5 */ /* 0x004fcc0000000000 */
[----:B------:R-:W-:Y:S03]  /*5130*/  HGMMA.64x256x16.F32 R24, gdesc[UR12], R24, gsb0 ;  /* 0x03e000000c1879f0 */ /* 0x000fe60008000818 */
        /* <DEDUP_REMOVED lines=130> */
[----:B------:R-:W-:Y:S01]  /*5960*/  UMOV UR13, 0x80000020 ;  /* 0x80000020000d7882 */ /* 0x000fe20000000000 */
[----:B--2---:R-:W-:-:S07]  /*5970*/  WARPGROUP.ARRIVE ;  /* 0x00000000000079c5 */ /* 0x004fce0000000000 */
        /* <DEDUP_REMOVED lines=44> */
[----:B------:R-:W2:Y:S01]  /*5c40*/  LDL.LU R128, [R1+0x250] ;  /* 0x0002500001807983 */ /* 0x000ea20000300800 */
        /* <DEDUP_REMOVED lines=19> */
[----:B------:R-:W-:Y:S01]  /*5d80*/  IMAD.MOV.U32 R130, RZ, RZ, R17 ;  /* 0x000000ffff827224 */ /* 0x000fe200078e0011 */
[----:B------:R-:W-:Y:S01]  /*5d90*/  UMOV UR8, UR12 ;  /* 0x0000000c00087c82 */ /* 0x000fe20008000000 */
[----:B------:R-:W-:Y:S01]  /*5da0*/  IMAD.MOV.U32 R131, RZ, RZ, R16 ;  /* 0x000000ffff837224 */ /* 0x000fe200078e0010 */
[----:B------:R-:W-:Y:S01]  /*5db0*/  UMOV UR9, UR13 ;  /* 0x0000000d00097c82 */ /* 0x000fe20008000000 */
[----:B------:R-:W-:Y:S01]  /*5dc0*/  IMAD.MOV.U32 R132, RZ, RZ, R5 ;  /* 0x000000ffff847224 */ /* 0x000fe200078e0005 */
[----:B------:R0:W5:Y:S01]  /*5dd0*/  LDL.LU R18, [R1+0x6c8] ;  /* 0x0006c80001127983 */ /* 0x0001620000300800 */
[----:B------:R-:W-:Y:S02]  /*5de0*/  IMAD.MOV.U32 R133, RZ, RZ, R2 ;  /* 0x000000ffff857224 */ /* 0x000fe400078e0002 */
[----:B------:R-:W-:Y:S01]  /*5df0*/  IMAD.MOV.U32 R218, RZ, RZ, R23 ;  /* 0x000000ffffda7224 */ /* 0x000fe200078e0017 */
[----:B------:R0:W5:Y:S01]  /*5e00*/  LDL.LU R17, [R1+0x6c4] ;  /* 0x0006c40001117983 */ /* 0x0001620000300800 */
[----:B------:R-:W-:-:S02]  /*5e10*/  IMAD.MOV.U32 R219, RZ, RZ, R22 ;  /* 0x000000ffffdb7224 */ /* 0x000fc400078e0016 */
[----:B------:R-:W-:Y:S01]  /*5e20*/  IMAD.MOV.U32 R220, RZ, RZ, R21 ;  /* 0x000000ffffdc7224 */ /* 0x000fe200078e0015 */
[----:B------:R0:W5:Y:S01]  /*5e30*/  LDL.LU R16, [R1+0x6c0] ;  /* 0x0006c00001107983 */ /* 0x0001620000300800 */
[----:B------:R-:W-:Y:S02]  /*5e40*/  IMAD.MOV.U32 R221, RZ, RZ, R20 ;  /* 0x000000ffffdd7224 */ /* 0x000fe400078e0014 */
[----:B------:R-:W-:Y:S01]  /*5e50*/  IMAD.MOV.U32 R222, RZ, RZ, R19 ;  /* 0x000000ffffde7224 */ /* 0x000fe200078e0013 */
[----:B------:R0:W5:Y:S01]  /*5e60*/  LDL.LU R5, [R1+0x6bc] ;  /* 0x0006bc0001057983 */ /* 0x0001620000300800 */
[----:B------:R-:W-:Y:S02]  /*5e70*/  IMAD.MOV.U32 R223, RZ, RZ, R15 ;  /* 0x000000ffffdf7224 */ /* 0x000fe400078e000f */
[----:B------:R-:W-:Y:S01]  /*5e80*/  IMAD.MOV.U32 R224, RZ, RZ, R14 ;  /* 0x000000ffffe07224 */ /* 0x000fe200078e000e */
[----:B------:R0:W5:Y:S01]  /*5e90*/  LDL.LU R2, [R1+0x6b8] ;  /* 0x0006b80001027983 */ /* 0x0001620000300800 */
        /* <DEDUP_REMOVED lines=10> */
[----:B------:R-:W-:-:S06]  /*5f40*/  IMAD.MOV.U32 R235, RZ, RZ, R0 ;  /* 0x000000ffffeb7224 */ /* 0x000fcc00078e0000 */
        /* <DEDUP_REMOVED lines=67> */
[----:B-1----:R0:W5:Y:S04]  /*6380*/  LDL.LU.64 R150, [R1+0x6b0] ;  /* 0x0006b00001967983 */ /* 0x0021680000300a00 */
[----:B------:R0:W5:Y:S04]  /*6390*/  LDL.LU.64 R148, [R1+0x6a8] ;  /* 0x0006a80001947983 */ /* 0x0001680000300a00 */
        /* <DEDUP_REMOVED lines=19> */
[----:B------:R0:W5:Y:S01]  /*64d0*/  LDL.LU.64 R108, [R1+0x608] ;  /* 0x00060800016c7983 */ /* 0x0001620000300a00 */
[----:B------:R-:W-:Y:S05]  /*64e0*/  @!P1 BRA `(.L_x_18) ;  /* 0x0000006c00ec9947 */ /* 0x000fea0003800000 */
[----:B------:R-:W-:Y:S01]  /*64f0*/  UIADD3 UR6, UR39, 0x1, URZ ;  /* 0x0000000127067890 */ /* 0x000fe2000fffe03f */
[----:B-----5:R-:W-:-:S03]  /*6500*/  IMAD.MOV.U32 R0, RZ, RZ, R5 ;  /* 0x000000ffff007224 */ /* 0x020fc600078e0005 */
[----:B------:R-:W-:-:S04]  /*6510*/  UISETP.NE.AND UP0, UPT, UR6, 0x4, UPT ;  /* 0x000000040600788c */ /* 0x000fc8000bf05270 */
[----:B------:R-:W-:Y:S02]  /*6520*/  USEL UR7, URZ, 0x1, UP0 ;  /* 0x000000013f077887 */ /* 0x000fe40008000000 */
[----:B------:R-:W-:Y:S02]  /*6530*/  USEL UR6, UR6, URZ, UP0 ;  /* 0x0000003f06067287 */ /* 0x000fe40008000000 */
[----:B------:R-:W-:-:S06]  /*6540*/  ULOP3.LUT UR7, UR38, UR7, URZ, 0x3c, !UPT ;  /* 0x0000000726077292 */ /* 0x000fcc000f8e3c3f */
[----:B------:R-:W-:Y:S01]  /*6550*/  IMAD.U32 R3, RZ, RZ, UR7 ;  /* 0x00000007ff037e24 */ /* 0x000fe2000f8e00ff */
[----:B------:R-:W-:-:S06]  /*6560*/  UMOV UR7, UR39 ;  /* 0x0000002700077c82 */ /* 0x000fcc0008000000 */
.L_x_25:
[----:B------:R-:W-:Y:S05]  /*6570*/  @!P0 BRA `(.L_x_19) ;  /* 0x0000000000048947 */ /* 0x000fea0003800000 */
[----:B------:R-:W-:Y:S01]  /*6580*/  BPT.TRAP 0x1 ;  /* 0x000000040000795c */ /* 0x000fe20000300000 */
.L_x_19:
[----:B------:R-:W-:Y:S01]  /*6590*/  ULEA UR8, UR6, UR44, 0x3 ;  /* 0x0000002c06087291 */ /* 0x000fe2000f8e183f */
[----:B------:R-:W-:-:S08]  /*65a0*/  SHF.L.U32 R4, R3, 0x1f, RZ ;  /* 0x0000001f03047819 */ /* 0x000fd000000006ff */
[----:B------:R1:W2:Y:S01]  /*65b0*/  SYNCS.PHASECHK.TRANS64.TRYWAIT P1, [UR8], R4 ;  /* 0x00000004ff0075a7 */ /* 0x0002a20008020148 */
[----:B------:R-:W-:Y:S05]  /*65c0*/  @!P0 BRA `(.L_x_20) ;  /* 0x0000000000048947 */ /* 0x000fea0003800000 */
[----:B------:R-:W-:Y:S01]  /*65d0*/  BPT.TRAP 0x1 ;  /* 0x000000040000795c */ /* 0x000fe20000300000 */
.L_x_20:
[----:B--2---:R-:W-:Y:S05]  /*65e0*/  @P1 BRA `(.L_x_21) ;  /* 0x0000000000081947 */ /* 0x004fea0003800000 */
[----:B------:R-:W2:Y:S02]  /*65f0*/  SYNCS.PHASECHK.TRANS64.TRYWAIT P1, [UR8], R4 ;  /* 0x00000004ff0075a7 */ /* 0x000ea40008020148 */
[----:B--2---:R-:W-:Y:S05]  /*6600*/  @!P1 BRA `(.L_x_22) ;  /* 0x000002c4008c9947 */ /* 0x004fea0003800000 */
.L_x_21:
        /* <DEDUP_REMOVED lines=64> */
[----:B---3--:R-:W3:Y:S04]  /*6a10*/  LDL.LU.64 R24, [R1] ;  /* 0x0000000001187983 */ /* 0x008ee80000300a00 */
[----:B------:R-:W4:Y:S04]  /*6a20*/  LDL.LU.64 R26, [R1+0x8] ;  /* 0x00000800011a7983 */ /* 0x000f280000300a00 */
[----:B------:R-:W2:Y:S04]  /*6a30*/  LDL.LU.64 R28, [R1+0x10] ;  /* 0x00001000011c7983 */ /* 0x000ea80000300a00 */
[----:B------:R-:W3:Y:S04]  /*6a40*/  LDL.LU.64 R30, [R1+0x18] ;  /* 0x00001800011e7983 */ /* 0x000ee80000300a00 */
        /* <DEDUP_REMOVED lines=124> */
[----:B--2---:R-:W2:Y:S04]  /*7210*/  LDL.LU.64 R24, [R1+0x400] ;  /* 0x0004000001187983 */ /* 0x004ea80000300a00 */
        /* <DEDUP_REMOVED lines=63> */
[----:B------:R-:W-:-:S02]  /*7610*/  ULEA UR16, UR6, UR4, 0xa ;  /* 0x0000000406107291 */ /* 0x000fc4000f8e503f */
[----:B------:R-:W-:Y:S01]  /*7620*/  ULEA UR17, UR6, UR5, 0xb ;  /* 0x0000000506117291 */ /* 0x000fe2000f8e583f */
[----:B------:R-:W-:Y:S01]  /*7630*/  STL [R1+0x6d0], R18 ;  /* 0x0006d01201007387 */ /* 0x000fe20000100800 */
[----:B------:R-:W-:Y:S01]  /*7640*/  UMOV UR9, 0x80000020 ;  /* 0x8000002000097882 */ /* 0x000fe20000000000 */
[----:B------:R-:W-:Y:S02]  /*7650*/  UMOV UR11, 0x80000020 ;  /* 0x80000020000b7882 */ /* 0x000fe40000000000 */
[----:B------:R-:W-:Y:S01]  /*7660*/  UMOV UR8, UR16 ;  /* 0x0000001000087c82 */ /* 0x000fe20008000000 */
[----:B------:R-:W-:Y:S01]  /*7670*/  STL [R1+0x6cc], R17 ;  /* 0x0006cc1101007387 */ /* 0x000fe20000100800 */
[----:B------:R-:W-:-:S03]  /*7680*/  UMOV UR10, UR17 ;  /* 0x00000011000a7c82 */ /* 0x000fc60008000000 */
[----:B------:R-:W-:Y:S04]  /*7690*/  STL [R1+0x6c8], R16 ;  /* 0x0006c81001007387 */ /* 0x000fe80000100800 */
[----:B------:R-:W-:Y:S04]  /*76a0*/  STL [R1+0x6c4], R5 ;  /* 0x0006c40501007387 */ /* 0x000fe80000100800 */
[----:B------:R-:W-:Y:S04]  /*76b0*/  STL [R1+0x6c0], R3 ;  /* 0x0006c00301007387 */ /* 0x000fe80000100800 */
[----:B------:R3:W-:Y:S04]  /*76c0*/  STL [R1+0x6bc], R2 ;  /* 0x0006bc0201007387 */ /* 0x0007e80000100800 */
[----:B------:R4:W-:Y:S01]  /*76d0*/  STL [R1+0x6b8], R0 ;  /* 0x0006b80001007387 */ /* 0x0009e20000100800 */
[----:B--2---:R-:W-:-:S06]  /*76e0*/  WARPGROUP.ARRIVE ;  /* 0x00000000000079c5 */ /* 0x004fcc0000000000 */
[----:B------:R-:W-:Y:S03]  /*76f0*/  HGMMA.64x256x16.F32 R24, gdesc[UR8], R24, gsb0 ;  /* 0x03e00000081879f0 */ /* 0x000fe60008000818 */
[----:B------:R-:W-:Y:S02]  /*7700*/  WARPGROUP.DEPBAR.LE gsb0, 0x0 ;  /* 0x00008000000079c5 */ /* 0x000fe40000010000 */
[----:B------:R-:W-:Y:S01]  /*7710*/  STL.64 [R1+0x400], R24 ;  /* 0x0004001801007387 */ /* 0x000fe20000100a00 */
[----:B---3--:R-:W-:Y:S02]  /*7720*/  IMAD.MOV.U32 R2, RZ, RZ, R150 ;  /* 0x000000ffff027224 */ /* 0x008fe400078e0096 */
[----:B----4-:R-:W-:Y:S01]  /*7730*/  IMAD.MOV.U32 R0, RZ, RZ, R151 ;  /* 0x000000ffff007224 */ /* 0x010fe200078e0097 */
[----:B------:R-:W-:Y:S01]  /*7740*/  STL.64 [R1+0x408], R26 ;  /* 0x0004081a01007387 */ /* 0x000fe20000100a00 */
[----:B-1----:R-:W-:-:S02]  /*7750*/  IMAD.MOV.U32 R4, RZ, RZ, R148 ;  /* 0x000000ffff047224 */ /* 0x002fc400078e0094 */
        /* <DEDUP_REMOVED lines=29> */
[----:B0-----:R-:W-:Y:S02]  /*7930*/  IMAD.MOV.U32 R152, RZ, RZ, R128 ;  /* 0x000000ffff987224 */ /* 0x001fe400078e0080 */
        /* <DEDUP_REMOVED lines=136> */
[----:B-1----:R-:W2:Y:S04]  /*81c0*/  LDL.LU.64 R44, [R1+0xf28] ;  /* 0x000f2800012c7983 */ /* 0x002ea80000300a00 */
        /* <DEDUP_REMOVED lines=583> */
[----:B------:R-:W-:-:S03]  /*a640*/  IMAD.MOV.U32 R45, RZ, RZ, R235 ;  /* 0x000000ffff2d7224 */ /* 0x000fc600078e00eb */
[----:B------:R-:W-:Y:S04]  /*a650*/  STL.64 [R1+0xb40], R50 ;  /* 0x000b403201007387 */ /* 0x000fe80000100a00 */
[----:B------:R-:W-:Y:S04]  /*a660*/  STL.64 [R1+0xb38], R48 ;  /* 0x000b383001007387 */ /* 0x000fe80000100a00 */
        /* <DEDUP_REMOVED lines=76> */
[----:B------:R-:W-:Y:S01]  /*ab30*/  UMOV UR14, UR10 ;  /* 0x0000000a000e7c82 */ /* 0x000fe20008000000 */
[----:B------:R-:W-:Y:S01]  /*ab40*/  UMOV UR15, UR11 ;  /* 0x0000000b000f7c82 */ /* 0x000fe20008000000 */
        /* <DEDUP_REMOVED lines=9> */
[----:B------:R-:W-:Y:S01]  /*abe0*/  STL.64 [R1+0x230], R36 ;  /* 0x0002302401007387 */ /* 0x000fe20000100a00 */
[----:B------:R-:W-:-:S03]  /*abf0*/  IMAD.MOV.U32 R6, RZ, RZ, R150 ;  /* 0x000000ffff067224 */ /* 0x000fc600078e0096 */
[----:B------:R-:W-:Y:S01]  /*ac00*/  STL.64 [R1+0x238], R38 ;  /* 0x0002382601007387 */ /* 0x000fe20000100a00 */
[----:B------:R-:W-:-:S03]  /*ac10*/  IMAD.MOV.U32 R4, RZ, RZ, R151 ;  /* 0x000000ffff047224 */ /* 0x000fc600078e0097 */
[----:B------:R-:W-:Y:S01]  /*ac20*/  STL.64 [R1+0x240], R40 ;  /* 0x0002402801007387 */ /* 0x000fe20000100a00 */
[----:B------:R-:W-:-:S03]  /*ac30*/  IMAD.MOV.U32 R8, RZ, RZ, R148 ;  /* 0x000000ffff087224 */ /* 0x000fc600078e0094 */
[----:B------:R-:W-:Y:S01]  /*ac40*/  STL.64 [R1+0x248], R42 ;  /* 0x0002482a01007387 */ /* 0x000fe20000100a00 */
[----:B------:R-:W-:-:S03]  /*ac50*/  IMAD.MOV.U32 R7, RZ, RZ, R149 ;  /* 0x000000ffff077224 */ /* 0x000fc600078e0095 */
[----:B------:R0:W-:Y:S01]  /*ac60*/  STL [R1+0x250], R44 ;  /* 0x0002502c01007387 */ /* 0x0001e20000100800 */
[----:B------:R-:W-:Y:S02]  /*ac70*/  IMAD.MOV.U32 R10, RZ, RZ, R146 ;  /* 0x000000ffff0a7224 */ /* 0x000fe400078e0092 */
        /* <DEDUP_REMOVED lines=152> */
[----:B------:R-:W-:-:S03]  /*b600*/  IMAD.MOV.U32 R18, RZ, RZ, R45 ;  /* 0x000000ffff127224 */ /* 0x000fc600078e002d */
        /* <DEDUP_REMOVED lines=348> */
[----:B------:R-:W-:Y:S01]  /*cbd0*/  IMAD.MOV.U32 R130, RZ, RZ, R17 ;  /* 0x000000ffff827224 */ /* 0x000fe200078e0011 */
[----:B------:R-:W-:Y:S01]  /*cbe0*/  UMOV UR8, UR12 ;  /* 0x0000000c00087c82 */ /* 0x000fe20008000000 */
[----:B------:R-:W-:Y:S01]  /*cbf0*/  IMAD.MOV.U32 R131, RZ, RZ, R16 ;  /* 0x000000ffff837224 */ /* 0x000fe200078e0010 */
[----:B------:R-:W-:Y:S01]  /*cc00*/  UMOV UR9, UR13 ;  /* 0x0000000d00097c82 */ /* 0x000fe20008000000 */
        /* <DEDUP_REMOVED lines=117> */
[----:B------:R-:W-:Y:S01]  /*d360*/  BPT.TRAP 0x1 ;  /* 0x000000040000795c */ /* 0x000fe20000300000 */
.L_x_23:
[----:B------:R-:W-:Y:S02]  /*d370*/  UISETP.GT.U32.AND UP0, UPT, UR40, 0x1, UPT ;  /* 0x000000012800788c */ /* 0x000fe4000bf04070 */
[----:B------:R-:W-:-:S04]  /*d380*/  ULEA UR8, UR7, UR44, 0x3 ;  /* 0x0000002c07087291 */ /* 0x000fc8000f8e183f */
[----:B------:R-:W-:Y:S01]  /*d390*/  UIADD3 UR8, UR8, 0x20, URZ ;  /* 0x0000002008087890 */ /* 0x000fe2000fffe03f */
[----:B------:R-:W-:-:S03]  /*d3a0*/  PLOP3.LUT P1, PT, PT, PT, UP0, 0x80, 0x0 ;  /* 0x000000000000781c */ /* 0x000fc60003f2f008 */
[----:B------:R-:W-:-:S09]  /*d3b0*/  UPRMT UR8, URZ, 0x654, UR8 ;  /* 0x000006543f087896 */ /* 0x000fd20008000008 */
[----:B------:R-:W-:Y:S01]  /*d3c0*/  SYNCS.ARRIVE.TRANS64.RED.A1T0 RZ, [UR8], RZ ;  /* 0x000000ffffff79a7 */ /* 0x000fe20008100408 */
[----:B------:R-:W-:Y:S05]  /*d3d0*/  @P1 BRA `(.L_x_24) ;  /* 0x0000000000041947 */ /* 0x000fea0003800000 */
[----:B------:R-:W-:Y:S01]  /*d3e0*/  BPT.TRAP 0x1 ;  /* 0x000000040000795c */ /* 0x000fe20000300000 */
.L_x_24:
[----:B------:R-:W-:Y:S01]  /*d3f0*/  UIADD3 UR6, UR6, 0x1, URZ ;  /* 0x0000000106067890 */ /* 0x000fe2000fffe03f */
[C---:B-----5:R-:W-:Y:S01]  /*d400*/  ISETP.GT.AND P1, PT, R0.reuse, 0x1, PT ;  /* 0x000000010000780c */ /* 0x060fe20003f24270 */
[----:B------:R-:W-:Y:S01]  /*d410*/  UIADD3 UR7, UR7, 0x1, URZ ;  /* 0x0000000107077890 */ /* 0x000fe2000fffe03f */
[----:B------:R-:W-:Y:S01]  /*d420*/  VIADD R0, R0, 0xffffffff ;  /* 0xffffffff00007836 */ /* 0x000fe20000000000 */
[----:B------:R-:W-:Y:S02]  /*d430*/  UISETP.NE.AND UP0, UPT, UR6, 0x4, UPT ;  /* 0x000000040600788c */ /* 0x000fe4000bf05270 */
[----:B------:R-:W-:Y:S02]  /*d440*/  UISETP.NE.AND UP1, UPT, UR7, 0x4, UPT ;  /* 0x000000040700788c */ /* 0x000fe4000bf25270 */
[----:B------:R-:W-:Y:S02]  /*d450*/  USEL UR8, URZ, 0x1, UP0 ;  /* 0x000000013f087887 */ /* 0x000fe40008000000 */
[----:B------:R-:W-:-:S02]  /*d460*/  USEL UR6, UR6, URZ, UP0 ;  /* 0x0000003f06067287 */ /* 0x000fc40008000000 */
[----:B------:R-:W-:Y:S02]  /*d470*/  USEL UR7, UR7, URZ, UP1 ;  /* 0x0000003f07077287 */ /* 0x000fe40008800000 */
[----:B------:R-:W-:Y:S01]  /*d480*/  LOP3.LUT R3, R3, UR8, RZ, 0x3c, !PT ;  /* 0x0000000803037c12 */ /* 0x000fe2000f8e3cff */
[----:B------:R-:W-:Y:S09]  /*d490*/  @P1 BRA `(.L_x_25) ;  /* 0xffffff9000341947 */ /* 0x000ff2000383ffff */
.L_x_18:
[----:B------:R-:W1:Y:S02]  /*d4a0*/  LDC R0, c[0x0][0x28c] ;  /* 0x0000a300ff007b82 */ /* 0x000e640000000800 */
[----:B-1----:R-:W-:-:S13]  /*d4b0*/  ISETP.GE.AND P1, PT, R0, 0x1, PT ;  /* 0x000000010000780c */ /* 0x002fda0003f26270 */
[----:B------:R-:W-:Y:S05]  /*d4c0*/  @!P1 BRA `(.L_x_26) ;  /* 0x0000000000349947 */ /* 0x000fea0003800000 */
[----:B------:R-:W-:Y:S05]  /*d4d0*/  @!P0 BRA `(.L_x_27) ;  /* 0x0000000000048947 */ /* 0x000fea0003800000 */
[----:B------:R-:W-:Y:S01]  /*d4e0*/  BPT.TRAP 0x1 ;  /* 0x000000040000795c */ /* 0x000fe20000300000 */
.L_x_27:
[----:B-----5:R-:W-:Y:S01]  /*d4f0*/  R2UR UR4, R5 ;  /* 0x00000000050472ca */ /* 0x020fe200000e0000 */
[----:B------:R-:W-:-:S06]  /*d500*/  UISETP.GT.U32.AND UP0, UPT, UR40, 0x1, UPT ;  /* 0x000000012800788c */ /* 0x000fcc000bf04070 */
[----:B------:R-:W-:-:S06]  /*d510*/  PLOP3.LUT P0, PT, PT, PT, UP0, 0x80, 0x0 ;  /* 0x000000000000781c */ /* 0x000fcc0003f0f008 */
[----:B------:R-:W-:-:S04]  /*d520*/  UIADD3 UR4, UR4, UR39, URZ ;  /* 0x0000002704047290 */ /* 0x000fc8000fffe03f */
[----:B------:R-:W-:-:S04]  /*d530*/  USHF.L.U32 UR4, UR4, 0x3, URZ ;  /* 0x0000000304047899 */ /* 0x000fc8000800063f */
[----:B------:R-:W-:-:S04]  /*d540*/  ULOP3.LUT UR4, UR4, 0x18, URZ, 0xc0, !UPT ;  /* 0x0000001804047892 */ /* 0x000fc8000f8ec03f */
[----:B------:R-:W-:-:S04]  /*d550*/  UIADD3 UR4, UR44, 0x20, UR4 ;  /* 0x000000202c047890 */ /* 0x000fc8000fffe004 */
[----:B------:R-:W-:-:S09]  /*d560*/  UPRMT UR4, URZ, 0x654, UR4 ;  /* 0x000006543f047896 */ /* 0x000fd20008000004 */
[----:B------:R-:W-:Y:S01]  /*d570*/  SYNCS.ARRIVE.TRANS64.RED.A1T0 RZ, [UR4], RZ ;  /* 0x000000ffffff79a7 */ /* 0x000fe20008100404 */
[----:B------:R-:W-:Y:S05]  /*d580*/  @P0 BRA `(.L_x_26) ;  /* 0x0000000000040947 */ /* 0x000fea0003800000 */
[----:B------:R-:W-:Y:S01]  /*d590*/  BPT.TRAP 0x1 ;  /* 0x000000040000795c */ /* 0x000fe20000300000 */
.L_x_26:
[----:B------:R-:W1:Y:S01]  /*d5a0*/  S2R R0, SR_TID.X ;  /* 0x0000000000007919 */ /* 0x000e620000002100 */
[----:B------:R-:W-:Y:S01]  /*d5b0*/  USHF.L.U32 UR42, UR42, 0x9, URZ ;  /* 0x000000092a2a7899 */ /* 0x000fe2000800063f */
[----:B------:R-:W-:Y:S01]  /*d5c0*/  ULDC UR9, c[0x0][0x288] ;  /* 0x0000a20000097ab9 */ /* 0x000fe20000000800 */
[----:B-----5:R-:W2:Y:S01]  /*d5d0*/  S2R R5, SR_TID.X ;  /* 0x0000000000057919 */ /* 0x020ea20000002100 */
[----:B------:R-:W-:Y:S02]  /*d5e0*/  UIADD3 UR39, UR43, UR39, URZ ;  /* 0x000000272b277290 */ /* 0x000fe4000fffe03f */
[----:B------:R-:W-:Y:S01]  /*d5f0*/  UIMAD.WIDE UR6, UR41, 0x100, URZ ;  /* 0x00000100290678a5 */ /* 0x000fe2000f8e023f */
[----:B------:R-:W-:Y:S01]  /*d600*/  IMAD.U32 R10, RZ, RZ, UR42 ;  /* 0x0000002aff0a7e24 */ /* 0x000fe2000f8e00ff */
[----:B------:R-:W-:Y:S02]  /*d610*/  USHF.L.U32 UR41, UR41, 0x8, URZ ;  /* 0x0000000829297899 */ /* 0x000fe4000800063f */
[----:B------:R-:W-:Y:S01]  /*d620*/  UISETP.GE.AND UP2, UPT, UR42, UR9, UPT ;  /* 0x000000092a00728c */ /* 0x000fe2000bf46270 */
[----:B------:R-:W-:Y:S01]  /*d630*/  ULDC UR8, c[0x0][0x284] ;  /* 0x0000a10000087ab9 */ /* 0x000fe20000000800 */
[----:B------:R-:W-:-:S02]  /*d640*/  USHF.R.U32.HI UR4, URZ, 0x2, UR39 ;  /* 0x000000023f047899 */ /* 0x000fc40008011627 */
[----:B------:R-:W-:Y:S02]  /*d650*/  UISETP.GE.OR UP2, UPT, UR41, UR8, UP2 ;  /* 0x000000082900728c */ /* 0x000fe40009746670 */
[----:B------:R-:W-:Y:S02]  /*d660*/  ULOP3.LUT UR4, UR4, 0x1, URZ, 0xc0, !UPT ;  /* 0x0000000104047892 */ /* 0x000fe4000f8ec03f */
[----:B------:R-:W-:Y:S01]  /*d670*/  USHF.R.S32.HI UR12, URZ, 0x1f, UR45 ;  /* 0x0000001f3f0c7899 */ /* 0x000fe2000801142d */
[----:B------:R-:W-:Y:S01]  /*d680*/  ULDC.64 UR10, c[0x0][0x5d0] ;  /* 0x00017400000a7ab9 */ /* 0x000fe20000000a00 */
[----:B------:R-:W-:Y:S01]  /*d690*/  UISETP.GT.U32.AND UP1, UPT, UR39, 0x3, UPT ;  /* 0x000000032700788c */ /* 0x000fe2000bf24070 */
[----:B------:R-:W-:Y:S01]  /*d6a0*/  PLOP3.LUT P0, PT, PT, PT, UP2, 0x80, 0x0 ;  /* 0x000000000000781c */ /* 0x000fe20003f0f028 */
[----:B------:R-:W-:Y:S01]  /*d6b0*/  UISETP.NE.U32.AND UP0, UPT, UR4, 0x1, UPT ;  /* 0x000000010400788c */ /* 0x000fe2000bf05070 */
[----:B------:R-:W-:Y:S01]  /*d6c0*/  IMAD.U32 R6, RZ, RZ, UR10 ;  /* 0x0000000aff067e24 */ /* 0x000fe2000f8e00ff */
[----:B------:R-:W-:-:S02]  /*d6d0*/  UIMAD UR5, UR12, UR10, URZ ;  /* 0x0000000a0c0572a4 */ /* 0x000fc4000f8e023f */
[----:B------:R-:W-:Y:S02]  /*d6e0*/  UISETP.LT.U32.AND UP1, UPT, UR43, 0x4, UP1 ;  /* 0x000000042b00788c */ /* 0x000fe40008f21070 */
[----:B------:R-:W-:Y:S01]  /*d6f0*/  UISETP.GT.U32.AND UP0, UPT, UR43, 0x3, !UP0 ;  /* 0x000000032b00788c */ /* 0x000fe2000c704070 */
[----:B-1----:R-:W-:Y:S01]  /*d700*/  SHF.R.U32.HI R3, RZ, 0x7, R0 ;  /* 0x00000007ff037819 */ /* 0x002fe20000011600 */
[----:B------:R-:W-:Y:S02]  /*d710*/  UIMAD UR5, UR45, UR11, UR5 ;  /* 0x0000000b2d0572a4 */ /* 0x000fe4000f8e0205 */
[----:B------:R-:W-:Y:S01]  /*d720*/  USEL UR4, URZ, 0x1, !UP0 ;  /* 0x000000013f047887 */ /* 0x000fe2000c000000 */
[----:B------:R-:W-:Y:S01]  /*d730*/  LOP3.LUT R3, R3, 0x1, RZ, 0xc0, !PT ;  /* 0x0000000103037812 */ /* 0x000fe200078ec0ff */
[C---:B--2---:R-:W-:Y:S01]  /*d740*/  IMAD.SHL.U32 R11, R5.reuse, 0x2, RZ ;  /* 0x00000002050b7824 */ /* 0x044fe200078e00ff */
[----:B------:R-:W-:Y:S01]  /*d750*/  SHF.R.U32.HI R0, RZ, 0x2, R5 ;  /* 0x00000002ff007819 */ /* 0x000fe20000011605 */
[----:B------:R-:W-:Y:S01]  /*d760*/  ULOP3.LUT UR39, UR39, 0x3, URZ, 0xc0, !UPT ;  /* 0x0000000327277892 */ /* 0x000fe2000f8ec03f */
[----:B------:R-:W-:Y:S01]  /*d770*/  LOP3.LUT R4, R5, 0x60, RZ, 0xc0, !PT ;  /* 0x0000006005047812 */ /* 0x000fe200078ec0ff */
[----:B------:R-:W-:Y:S01]  /*d780*/  IMAD.SHL.U32 R19, R3, 0x40, RZ ;  /* 0x0000004003137824 */ /* 0x000fe200078e00ff */
[----:B------:R-:W-:-:S02]  /*d790*/  LOP3.LUT R0, R0, 0x7, RZ, 0xc0, !PT ;  /* 0x0000000700007812 */ /* 0x000fc400078ec0ff */
[----:B------:R-:W-:Y:S02]  /*d7a0*/  SHF.R.U32.HI R4, RZ, 0x1, R4 ;  /* 0x00000001ff047819 */ /* 0x000fe40000011604 */
[--C-:B------:R-:W-:Y:S02]  /*d7b0*/  LOP3.LUT R19, R19, 0x40, R0.reuse, 0xe2, !PT ;  /* 0x0000004013137812 */ /* 0x100fe400078ee200 */
[----:B------:R-:W-:Y:S02]  /*d7c0*/  IADD3 R0, RZ, -R4, -R0 ;  /* 0x80000004ff007210 */ /* 0x000fe40007ffe800 */
[----:B------:R-:W-:Y:S02]  /*d7d0*/  LOP3.LUT R10, R10, 0x6, R11, 0xf8, !PT ;  /* 0x000000060a0a7812 */ /* 0x000fe400078ef80b */
[----:B------:R-:W-:Y:S01]  /*d7e0*/  LOP3.LUT R19, R19, UR6, R4, 0xfe, !PT ;  /* 0x0000000613137c12 */ /* 0x000fe2000f8efe04 */
[----:B------:R-:W-:Y:S01]  /*d7f0*/  IMAD R0, R3, -0x40, R0 ;  /* 0xffffffc003007824 */ /* 0x000fe200078e0200 */
[----:B------:R-:W-:Y:S01]  /*d800*/  LOP3.LUT R3, R5, 0x3, RZ, 0xc0, !PT ;  /* 0x0000000305037812 */ /* 0x000fe200078ec0ff */
[----:B------:R-:W-:Y:S01]  /*d810*/  IMAD.MOV.U32 R4, RZ, RZ, -0x2 ;  /* 0xfffffffeff047424 */ /* 0x000fe200078e00ff */
[----:B------:R-:W-:-:S03]  /*d820*/  SHF.R.S32.HI R11, RZ, 0x1f, R10 ;  /* 0x0000001fff0b7819 */ /* 0x000fc6000001140a */
[----:B------:R-:W-:Y:S02]  /*d830*/  IMAD R3, R3, R4, UR9 ;  /* 0x0000000903037e24 */ /* 0x000fe4000f8e0204 */
[----:B------:R-:W-:Y:S01]  /*d840*/  IMAD.U32 R4, RZ, RZ, UR8 ;  /* 0x00000008ff047e24 */ /* 0x000fe2000f8e00ff */
[----:B------:R-:W-:Y:S01]  /*d850*/  USEL UR8, URZ, 0x1, !UP1 ;  /* 0x000000013f087887 */ /* 0x000fe2000c800000 */
[----:B------:R-:W-:-:S03]  /*d860*/  IMAD.WIDE.U32 R6, R6, UR45, R10 ;  /* 0x0000002d06067c25 */ /* 0x000fc6000f8e000a */
[----:B------:R-:W-:Y:S01]  /*d870*/  IADD3 R0, R4, -UR41, R0 ;  /* 0x8000002904007c10 */ /* 0x000fe2000fffe000 */
[----:B------:R-:W-:Y:S01]  /*d880*/  ULOP3.LUT UR38, UR4, UR38, UR8, 0x96, !UPT ;  /* 0x0000002604267292 */ /* 0x000fe2000f8e9608 */
[----:B------:R-:W-:Y:S01]  /*d890*/  VIADD R7, R7, UR5 ;  /* 0x0000000507077c36 */ /* 0x000fe20008000000 */
[----:B------:R-:W-:Y:S01]  /*d8a0*/  UMOV UR41, 0xffffffff ;  /* 0xffffffff00297882 */ /* 0x000fe20000000000 */
[----:B------:R-:W-:Y:S01]  /*d8b0*/  VIADD R3, R3, -UR42 ;  /* 0x8000002a03037c36 */ /* 0x000fe20008000000 */
[----:B------:R-:W-:Y:S08]  /*d8c0*/  @P0 BRA `(.L_x_28) ;  /* 0x0000023400300947 */ /* 0x000ff00003800000 */
[----:B------:R-:W-:Y:S01]  /*d8d0*/  FSETP.NEU.AND P0, PT, R16, RZ, PT ;  /* 0x000000ff1000720b */ /* 0x000fe20003f0d000 */
[----:B------:R-:W-:Y:S01]  /*d8e0*/  ULDC.64 UR8, c[0x0][0x5c8] ;  /* 0x0001720000087ab9 */ /* 0x000fe20000000a00 */
[----:B------:R-:W-:Y:S01]  /*d8f0*/  ISETP.GT.AND P5, PT, R3, RZ, PT ;  /* 0x000000ff0300720c */ /* 0x000fe20003fa4270 */
[----:B------:R-:W-:Y:S01]  /*d900*/  UIMAD UR4, UR7, UR8, URZ ;  /* 0x00000008070472a4 */ /* 0x000fe2000f8e023f */
[----:B------:R-:W-:Y:S01]  /*d910*/  IMAD.U32 R14, RZ, RZ, UR9 ;  /* 0x00000009ff0e7e24 */ /* 0x000fe2000f8e00ff */
[----:B------:R-:W-:Y:S01]  /*d920*/  BSSY B0, `(.L_x_28) ;  /* 0x0002346000007945 */ /* 0x000fe20003800000 */
[----:B------:R-:W-:Y:S01]  /*d930*/  IMAD.WIDE.U32 R6, R19, UR8, R6 ;  /* 0x0000000813067c25 */ /* 0x000fe2000f8e0006 */
[----:B------:R-:W-:-:S03]  /*d940*/  ISETP.GT.AND P1, PT, R0, RZ, P5 ;  /* 0x000000ff0000720c */ /* 0x000fc60002f24270 */
[----:B------:R-:W-:-:S04]  /*d950*/  IMAD R14, R19, R14, UR4 ;  /* 0x00000004130e7e24 */ /* 0x000fc8000f8e020e */
[----:B------:R-:W-:Y:S01]  /*d960*/  IMAD.IADD R14, R7, 0x1, R14 ;  /* 0x00000001070e7824 */ /* 0x000fe200078e020e */
[----:B------:R-:W-:Y:S06]  /*d970*/  @!P0 BRA `(.L_x_29) ;  /* 0x0000018000108947 */ /* 0x000fec0003800000 */
[----:B------:R-:W1:Y:S01]  /*d980*/  LDC.64 R8, c[0x0][0x5b0] ;  /* 0x00016c00ff087b82 */ /* 0x000e620000000a00 */
[----:B------:R-:W2:Y:S07]  /*d990*/  LDL.LU R15, [R1+0x400] ;  /* 0x00040000010f7983 */ /* 0x000eae0000300800 */
[----:B0-----:R-:W0:Y:S08]  /*d9a0*/  LDC.64 R152, c[0x0][0x5b8] ;  /* 0x00016e00ff987b82 */ /* 0x001e300000000a00 */
[----:B------:R-:W3:Y:S01]  /*d9b0*/  LDC.64 R20, c[0x0][0x5a8] ;  /* 0x00016a00ff147b82 */ /* 0x000ee20000000a00 */
[----:B-1----:R-:W-:Y:S01]  /*d9c0*/  R2UR UR4, R8 ;  /* 0x00000000080472ca */ /* 0x002fe200000e0000 */
[----:B0-----:R-:W-:-:S02]  /*d9d0*/  IMAD R160, R152, UR12, RZ ;  /* 0x0000000c98a07c24 */ /* 0x001fc4000f8e02ff */
[----:B------:R-:W-:-:S10]  /*d9e0*/  IMAD.WIDE.U32 R154, R152, UR45, R10 ;  /* 0x0000002d989a7c25 */ /* 0x000fd4000f8e000a */
[----:B------:R-:W-:Y:S01]  /*d9f0*/  UIMAD UR4, UR7, UR4, URZ ;  /* 0x00000004070472a4 */ /* 0x000fe2000f8e023f */
[----:B------:R-:W-:Y:S02]  /*da00*/  IMAD R160, R153, UR45, R160 ;  /* 0x0000002d99a07c24 */ /* 0x000fe4000f8e02a0 */
[----:B------:R-:W-:Y:S02]  /*da10*/  IMAD.MOV.U32 R22, RZ, RZ, R154 ;  /* 0x000000ffff167224 */ /* 0x000fe400078e009a */
[----:B------:R-:W-:Y:S02]  /*da20*/  IMAD.IADD R23, R155, 0x1, R160 ;  /* 0x000000019b177824 */ /* 0x000fe400078e02a0 */
[C---:B------:R-:W-:Y:S01]  /*da30*/  IMAD R158, R19.reuse, R9, UR4 ;  /* 0x00000004139e7e24 */ /* 0x040fe2000f8e0209 */
[----:B------:R-:W-:Y:S01]  /*da40*/  ULDC.64 UR4, c[0x0][0x5c0] ;  /* 0x0001700000047ab9 */ /* 0x000fe20000000a00 */
[----:B------:R-:W-:-:S04]  /*da50*/  IMAD.WIDE.U32 R4, R19, R8, R22 ;  /* 0x0000000813047225 */ /* 0x000fc800078e0016 */
[----:B------:R-:W-:Y:S01]  /*da60*/  IMAD.IADD R5, R5, 0x1, R158 ;  /* 0x0000000105057824 */ /* 0x000fe200078e029e */
[----:B---3--:R-:W-:-:S04]  /*da70*/  LEA R12, P0, R4, R20, 0x1 ;  /* 0x00000014040c7211 */ /* 0x008fc800078008ff */
[----:B------:R-:W-:-:S05]  /*da80*/  LEA.HI.X R13, R4, R21, R5, 0x1, P0 ;  /* 0x00000015040d7211 */ /* 0x000fca00000f0c05 */
[----:B------:R-:W3:Y:S01]  /*da90*/  @P1 LDG.E.LTC128B.U16 R153, desc[UR36][R12.64] ;  /* 0x000000240c991981 */ /* 0x000ee2000c1e1520 */
[----:B------:R-:W-:Y:S01]  /*daa0*/  ISETP.GT.AND P3, PT, R3, 0x1, PT ;  /* 0x000000010300780c */ /* 0x000fe20003f64270 */
[----:B------:R-:W-:Y:S01]  /*dab0*/  BSSY B1, `(.L_x_30) ;  /* 0x0000013000017945 */ /* 0x000fe20003800000 */
[----:B------:R-:W-:-:S11]  /*dac0*/  LOP3.LUT R17, R17, 0xfffffffd, RZ, 0xc0, !PT ;  /* 0xfffffffd11117812 */ /* 0x000fd600078ec0ff */
[----:B------:R-:W-:Y:S01]  /*dad0*/  @P3 LOP3.LUT R17, R17, 0x2, RZ, 0xfc, !PT ;  /* 0x0000000211113812 */ /* 0x000fe200078efcff */
[----:B---3--:R-:W-:-:S05]  /*dae0*/  HADD2.F32 R4, -RZ, R153.H0_H0 ;  /* 0x20000099ff047230 */ /* 0x008fca0000004100 */
[----:B------:R-:W-:-:S04]  /*daf0*/  FMUL R4, R4, R16 ;  /* 0x0000001004047220 */ /* 0x000fc80000400000 */
[----:B--2---:R-:W-:Y:S01]  /*db00*/  FFMA R7, R15, R2, R4 ;  /* 0x000000020f077223 */ /* 0x004fe20000000004 */
[----:B------:R-:W-:-:S04]  /*db10*/  LEA R4, P0, R6, UR4, 0x1 ;  /* 0x0000000406047c11 */ /* 0x000fc8000f8008ff */
[----:B------:R-:W-:Y:S02]  /*db20*/  LEA.HI.X R5, R6, UR5, R14, 0x1, P0 ;  /* 0x0000000506057c11 */ /* 0x000fe400080f0c0e */
[----:B------:R-:W-:-:S05]  /*db30*/  F2FP.F16.F32.PACK_AB R6, RZ, R7 ;  /* 0x00000007ff06723e */ /* 0x000fca00000000ff */
[----:B------:R0:W-:Y:S02]  /*db40*/  @P1 STG.E.U16 desc[UR36][R4.64], R6 ;  /* 0x0000000604001986 */ /* 0x0001e4000c101524 */
[----:B0-----:R-:W-:-:S04]  /*db50*/  IMAD.WIDE.U32 R6, R19, R8, R10 ;  /* 0x0000000813067225 */ /* 0x001fc800078e000a */
[----:B------:R-:W-:Y:S02]  /*db60*/  IMAD.IADD R7, R158, 0x1, R7 ;  /* 0x000000019e077824 */ /* 0x000fe400078e0207 */
[----:B------:R-:W-:-:S04]  /*db70*/  IMAD.WIDE.U32 R6, R152, UR45, R6 ;  /* 0x0000002d98067c25 */ /* 0x000fc8000f8e0006 */
[----:B------:R-:W-:Y:S01]  /*db80*/  IMAD.IADD R7, R160, 0x1, R7 ;  /* 0x00000001a0077824 */ /* 0x000fe200078e0207 */
[----:B------:R-:W-:-:S04]  /*db90*/  LEA R14, P0, R6, R20, 0x1 ;  /* 0x00000014060e7211 */ /* 0x000fc800078008ff */
[----:B------:R-:W-:Y:S02]  /*dba0*/  LEA.HI.X R15, R6, R21, R7, 0x1, P0 ;  /* 0x00000015060f7211 */ /* 0x000fe400000f0c07 */
[----:B------:R-:W-:-:S13]  /*dbb0*/  ISETP.GT.AND P0, PT, R0, RZ, P3 ;  /* 0x000000ff0000720c */ /* 0x000fda0001f04270 */
[----:B------:R-:W-:Y:S05]  /*dbc0*/  @!P0 BRA `(.L_x_31) ;  /* 0x0000000000048947 */ /* 0x000fea0003800000 */
[----:B------:R0:W5:Y:S02]  /*dbd0*/  LDG.E.LTC128B.U16 R153, desc[UR36][R14.64+0x2] ;  /* 0x000002240e997981 */ /* 0x000164000c1e1520 */
.L_x_31:
[----:B------:R-:W-:Y:S05]  /*dbe0*/  BSYNC B1 ;  /* 0x0000000000017941 */ /* 0x000fea0003800000 */
.L_x_30:
[----:B------:R-:W2:Y:S01]  /*dbf0*/  LDL.LU R7, [R1+0x404] ;  /* 0x0004040001077983 */ /* 0x000ea20000300800 */
[----:B-----5:R-:W-:Y:S01]  /*dc00*/  HADD2.F32 R6, -RZ, R153.H0_H0 ;  /* 0x20000099ff067230 */ /* 0x020fe20000004100 */
[C---:B------:R-:W-:Y:S01]  /*dc10*/  SHF.L.U64.HI R157, R8.reuse, 0x3, R9 ;  /* 0x00000003089d7819 */ /* 0x040fe20000010209 */
[----:B------:R-:W-:Y:S01]  /*dc20*/  IMAD.SHL.U32 R156, R8, 0x8, RZ ;  /* 0x00000008089c7824 */ /* 0x000fe200078e00ff */
[----:B------:R-:W3:Y:S02]  /*dc30*/  LDL.LU R159, [R1+0x408] ;  /* 0x00040800019f7983 */ /* 0x000ee40000300800 */
[----:B------:R-:W-:-:S04]  /*dc40*/  FMUL R6, R6, R16 ;  /* 0x0000001006067220 */ /* 0x000fc80000400000 */
[----:B--2---:R-:W-:-:S05]  /*dc50*/  FFMA R6, R7, R2, R6 ;  /* 0x0000000207067223 */ /* 0x004fca0000000006 */
[----:B------:R-:W-:-:S05]  /*dc60*/  F2FP.F16.F32.PACK_AB R6, RZ, R6 ;  /* 0x00000006ff06723e */ /* 0x000fca00000000ff */
[----:B------:R1:W-:Y:S01]  /*dc70*/  @P0 STG.E.U16 desc[UR36][R4.64+0x2], R6 ;  /* 0x0000020604000986 */ /* 0x0003e2000c101524 */
[----:B------:R-:W-:Y:S01]  /*dc80*/  ISETP.GT.AND P0, PT, R0, 0x8, P5 ;  /* 0x000000080000780c */ /* 0x000fe20002f04270 */
[----:B-1----:R-:W-:-:S04]  /*dc90*/  IMAD.WIDE.U32 R6, R19, R8, R156 ;  /* 0x0000000813067225 */ /* 0x002fc800078e009c */
[----:B------:R-:W-:Y:S01]  /*dca0*/  IMAD.IADD R158, R158, 0x1, R7 ;  /* 0x000000019e9e7824 */ /* 0x000fe200078e0207 */
[----:B------:R-:W-:-:S05]  /*dcb0*/  IADD3 R7, P1, R154, R6, RZ ;  /* 0x000000069a077210 */ /* 0x000fca0007f3e0ff */
[----:B------:R-:W-:Y:S01]  /*dcc0*/  IMAD.X R13, R158, 0x1, R23, P1 ;  /* 0x000000019e0d7824 */ /* 0x000fe200008e0617 */
[----:B------:R-:W-:-:S04]  /*dcd0*/  LEA R12, P1, R7, R20, 0x1 ;  /* 0x00000014070c7211 */ /* 0x000fc800078208ff */
[----:B------:R-:W-:-:S05]  /*dce0*/  LEA.HI.X R13, R7, R21, R13, 0x1, P1 ;  /* 0x00000015070d7211 */ /* 0x000fca00008f0c0d */
[----:B------:R1:W2:Y:S01]  /*dcf0*/  @P0 LDG.E.LTC128B.U16 R153, desc[UR36][R12.64] ;  /* 0x000000240c990981 */ /* 0x0002a2000c1e1520 */
[----:B------:R-:W-:Y:S01]  /*dd00*/  IADD3 R6, P1, R10, R6, RZ ;  /* 0x000000060a067210 */ /* 0x000fe20007f3e0ff */
[----:B------:R-:W-:Y:S01]  /*dd10*/  IMAD.U32 R164, RZ, RZ, UR8 ;  /* 0x00000008ffa47e24 */ /* 0x000fe2000f8e00ff */
[----:B------:R-:W-:Y:S01]  /*dd20*/  BSSY B1, `(.L_x_32) ;  /* 0x0000015000017945 */ /* 0x000fe20003800000 */
[----:B------:R-:W-:Y:S02]  /*dd30*/  IMAD.U32 R165, RZ, RZ, UR9 ;  /* 0x00000009ffa57e24 */ /* 0x000fe4000f8e00ff */
[----:B------:R-:W-:Y:S02]  /*dd40*/  IMAD.X R7, R11, 0x1, R158, P1 ;  /* 0x000000010b077824 */ /* 0x000fe400008e069e */
[----:B------:R-:W-:Y:S02]  /*dd50*/  IMAD.SHL.U32 R164, R164, 0x10, RZ ;  /* 0x00000010a4a47824 */ /* 0x000fe400078e00ff */
[----:B------:R-:W-:-:S04]  /*dd60*/  IMAD.WIDE.U32 R6, R152, UR45, R6 ;  /* 0x0000002d98067c25 */ /* 0x000fc8000f8e0006 */
[----:B------:R-:W-:Y:S01]  /*dd70*/  IMAD.IADD R7, R160, 0x1, R7 ;  /* 0x00000001a0077824 */ /* 0x000fe200078e0207 */
[----:B-1----:R-:W-:-:S04]  /*dd80*/  LEA R12, P1, R6, R20, 0x1 ;  /* 0x00000014060c7211 */ /* 0x002fc800078208ff */
[----:B------:R-:W-:Y:S01]  /*dd90*/  LEA.HI.X R13, R6, R21, R7, 0x1, P1 ;  /* 0x00000015060d7211 */ /* 0x000fe200008f0c07 */
[----:B------:R-:W-:Y:S01]  /*dda0*/  IMAD.U32 R6, RZ, RZ, UR8 ;  /* 0x00000008ff067e24 */ /* 0x000fe2000f8e00ff */
[----:B------:R-:W-:-:S04]  /*ddb0*/  ISETP.GT.AND P1, PT, R0, 0x8, P3 ;  /* 0x000000080000780c */ /* 0x000fc80001f24270 */
[----:B------:R-:W-:Y:S02]  /*ddc0*/  SHF.L.U64.HI R165, R6, 0x4, R165 ;  /* 0x0000000406a57819 */ /* 0x000fe400000102a5 */
[----:B------:R-:W-:Y:S01]  /*ddd0*/  IADD3 R6, P2, R164, R4, RZ ;  /* 0x00000004a4067210 */ /* 0x000fe20007f5e0ff */
[----:B--2---:R-:W-:-:S05]  /*dde0*/  HADD2.F32 R7, -RZ, R153.H0_H0 ;  /* 0x20000099ff077230 */ /* 0x004fca0000004100 */
[----:B------:R-:W-:-:S04]  /*ddf0*/  FMUL R7, R7, R16 ;  /* 0x0000001007077220 */ /* 0x000fc80000400000 */
[----:B---3--:R-:W-:-:S05]  /*de00*/  FFMA R7, R159, R2, R7 ;  /* 0x000000029f077223 */ /* 0x008fca0000000007 */
[----:B------:R-:W-:-:S04]  /*de10*/  F2FP.F16.F32.PACK_AB R7, RZ, R7 ;  /* 0x00000007ff07723e */ /* 0x000fc800000000ff */
[----:B------:R-:W-:Y:S01]  /*de20*/  PRMT R158, R7, 0x7610, R158 ;  /* 0x00007610079e7816 */ /* 0x000fe2000000009e */
[----:B------:R-:W-:-:S05]  /*de30*/  IMAD.X R7, R165, 0x1, R5, P2 ;  /* 0x00000001a5077824 */ /* 0x000fca00010e0605 */
[----:B------:R1:W-:Y:S01]  /*de40*/  @P0 STG.E.U16 desc[UR36][R6.64], R158 ;  /* 0x0000009e06000986 */ /* 0x0003e2000c101524 */
[----:B------:R-:W-:Y:S05]  /*de50*/  @!P1 BRA `(.L_x_33) ;  /* 0x0000000000049947 */ /* 0x000fea0003800000 */
[----:B------:R2:W5:Y:S02]  /*de60*/  LDG.E.LTC128B.U16 R153, desc[UR36][R12.64+0x2] ;  /* 0x000002240c997981 */ /* 0x000564000c1e1520 */
.L_x_33:
[----:B------:R-:W-:Y:S05]  /*de70*/  BSYNC B1 ;  /* 0x0000000000017941 */ /* 0x000fea0003800000 */
.L_x_32:
[----:B------:R-:W3:Y:S01]  /*de80*/  LDL.LU R159, [R1+0x40c] ;  /* 0x00040c00019f7983 */ /* 0x000ee20000300800 */
[----:B-1---5:R-:W-:Y:S01]  /*de90*/  HADD2.F32 R158, -RZ, R153.H0_H0 ;  /* 0x20000099ff9e7230 */ /* 0x022fe20000004100 */
[----:B------:R-:W-:Y:S01]  /*dea0*/  ISETP.GT.AND P3, PT, R3, 0x8, PT ;  /* 0x000000080300780c */ /* 0x000fe20003f64270 */
[----:B------:R-:W-:Y:S01]  /*deb0*/  BSSY B1, `(.L_x_34) ;  /* 0x000000a000017945 */ /* 0x000fe20003800000 */
[----:B------:R-:W-:Y:S02]  /*dec0*/  LOP3.LUT R17, R17, 0xfffffffb, RZ, 0xc0, !PT ;  /* 0xfffffffb11117812 */ /* 0x000fe400078ec0ff */
[----:B------:R-:W-:Y:S01]  /*ded0*/  FMUL R158, R158, R16 ;  /* 0x000000109e9e7220 */ /* 0x000fe20000400000 */
[----:B------:R-:W-:-:S08]  /*dee0*/  ISETP.GT.AND P0, PT, R0, RZ, P3 ;  /* 0x000000ff0000720c */ /* 0x000fd00001f04270 */
[----:B------:R-:W-:Y:S01]  /*def0*/  @P3 LOP3.LUT R17, R17, 0x4, RZ, 0xfc, !PT ;  /* 0x0000000411113812 */ /* 0x000fe200078efcff */
[----:B---3--:R-:W-:-:S05]  /*df00*/  FFMA R158, R159, R2, R158 ;  /* 0x000000029f9e7223 */ /* 0x008fca000000009e */
[----:B------:R-:W-:-:S05]  /*df10*/  F2FP.F16.F32.PACK_AB R158, RZ, R158 ;  /* 0x0000009eff9e723e */ /* 0x000fca00000000ff */
[----:B------:R1:W-:Y:S01]  /*df20*/  @P1 STG.E.U16 desc[UR36][R6.64+0x2], R158 ;  /* 0x0000029e06001986 */ /* 0x0003e2000c101524 */
[----:B------:R-:W-:Y:S05]  /*df30*/  @!P0 BRA `(.L_x_35) ;  /* 0x0000000000048947 */ /* 0x000fea0003800000 */
[----:B------:R3:W5:Y:S02]  /*df40*/  LDG.E.LTC128B.U16 R153, desc[UR36][R14.64+0x10] ;  /* 0x000010240e997981 */ /* 0x000764000c1e1520 */
.L_x_35:
[----:B------:R-:W-:Y:S05]  /*df50*/  BSYNC B1 ;  /* 0x0000000000017941 */ /* 0x000fea0003800000 */
.L_x_34:
[----:B------:R-:W4:Y:S01]  /*df60*/  LDL.LU R159, [R1+0x410] ;  /* 0x00041000019f7983 */ /* 0x000f220000300800 */
[----:B-1---5:R-:W-:Y:S01]  /*df70*/  HADD2.F32 R158, -RZ, R153.H0_H0 ;  /* 0x20000099ff9e7230 */ /* 0x022fe20000004100 */
[----:B------:R-:W-:Y:S01]  /*df80*/  ISETP.GT.AND P2, PT, R3, 0x9, PT ;  /* 0x000000090300780c */ /* 0x000fe20003f44270 */
[----:B------:R-:W-:Y:S01]  /*df90*/  BSSY B1, `(.L_x_36) ;  /* 0x000000a000017945 */ /* 0x000fe20003800000 */
[----:B------:R-:W-:Y:S02]  /*dfa0*/  LOP3.LUT R17, R17, 0xfffffff7, RZ, 0xc0, !PT ;  /* 0xfffffff711117812 */ /* 0x000fe400078ec0ff */
[----:B------:R-:W-:Y:S01]  /*dfb0*/  FMUL R158, R158, R16 ;  /* 0x000000109e9e7220 */ /* 0x000fe20000400000 */
[----:B------:R-:W-:-:S08]  /*dfc0*/  ISETP.GT.AND P1, PT, R0, RZ, P2 ;  /* 0x000000ff0000720c */ /* 0x000fd00001724270 */
[----:B------:R-:W-:Y:S01]  /*dfd0*/  @P2 LOP3.LUT R17, R17, 0x8, RZ, 0xfc, !PT ;  /* 0x0000000811112812 */ /* 0x000fe200078efcff */
[----:B----4-:R-:W-:-:S05]  /*dfe0*/  FFMA R158, R159, R2, R158 ;  /* 0x000000029f9e7223 */ /* 0x010fca000000009e */
[----:B------:R-:W-:-:S05]  /*dff0*/  F2FP.F16.F32.PACK_AB R158, RZ, R158 ;  /* 0x0000009eff9e723e */ /* 0x000fca00000000ff */
[----:B------:R1:W-:Y:S01]  /*e000*/  @P0 STG.E.U16 desc[UR36][R4.64+0x10], R158 ;  /* 0x0000109e04000986 */ /* 0x0003e2000c101524 */
[----:B------:R-:W-:Y:S05]  /*e010*/  @!P1 BRA `(.L_x_37) ;  /* 0x0000000000049947 */ /* 0x000fea0003800000 */
[----:B------:R4:W5:Y:S02]  /*e020*/  LDG.E.LTC128B.U16 R153, desc[UR36][R14.64+0x12] ;  /* 0x000012240e997981 */ /* 0x000964000c1e1520 */
.L_x_37:
[----:B------:R-:W-:Y:S05]  /*e030*/  BSYNC B1 ;  /* 0x0000000000017941 */ /* 0x000fea0003800000 */
.L_x_36:
[----:B------:R-:W2:Y:S01]  /*e040*/  LDL.LU R159, [R1+0x414] ;  /* 0x00041400019f7983 */ /* 0x000ea20000300800 */
[----:B-1---5:R-:W-:Y:S01]  /*e050*/  HADD2.F32 R158, -RZ, R153.H0_H0 ;  /* 0x20000099ff9e7230 */ /* 0x022fe20000004100 */
[----:B------:R-:W-:Y:S01]  /*e060*/  ISETP.GT.AND P0, PT, R0, 0x8, P3 ;  /* 0x000000080000780c */ /* 0x000fe20001f04270 */
[----:B------:R-:W-:Y:S03]  /*e070*/  BSSY B1, `(.L_x_38) ;  /* 0x0000007000017945 */ /* 0x000fe60003800000 */
[----:B------:R-:W-:-:S04]  /*e080*/  FMUL R158, R158, R16 ;  /* 0x000000109e9e7220 */ /* 0x000fc80000400000 */
[----:B--2---:R-:W-:-:S05]  /*e090*/  FFMA R158, R159, R2, R158 ;  /* 0x000000029f9e7223 */ /* 0x004fca000000009e */
[----:B------:R-:W-:-:S05]  /*e0a0*/  F2FP.F16.F32.PACK_AB R158, RZ, R158 ;  /* 0x0000009eff9e723e */ /* 0x000fca00000000ff */
[----:B------:R1:W-:Y:S01]  /*e0b0*/  @P1 STG.E.U16 desc[UR36][R4.64+0x12], R158 ;  /* 0x0000129e04001986 */ /* 0x0003e2000c101524 */
[----:B------:R-:W-:Y:S05]  /*e0c0*/  @!P0 BRA `(.L_x_39) ;  /* 0x0000000000048947 */ /* 0x000fea0003800000 */
[----:B------:R2:W5:Y:S02]  /*e0d0*/  LDG.E.LTC128B.U16 R153, desc[UR36][R12.64+0x10] ;  /* 0x000010240c997981 */ /* 0x000564000c1e1520 */
.L_x_39:
[----:B------:R-:W-:Y:S05]  /*e0e0*/  BSYNC B1 ;  /* 0x0000000000017941 */ /* 0x000fea0003800000 */
.L_x_38:
[----:B------:R-:W3:Y:S01]  /*e0f0*/  LDL.LU R159, [R1+0x418] ;  /* 0x00041800019f7983 */ /* 0x000ee20000300800 */
[----:B-1---5:R-:W-:Y:S01]  /*e100*/  HADD2.F32 R158, -RZ, R153.H0_H0 ;  /* 0x20000099ff9e7230 */ /* 0x022fe20000004100 */
[----:B------:R-:W-:Y:S01]  /*e110*/  ISETP.GT.AND P1, PT, R0, 0x8, P2 ;  /* 0x000000080000780c */ /* 0x000fe20001724270 */
[----:B------:R-:W-:Y:S03]  /*e120*/  BSSY B1, `(.L_x_40) ;  /* 0x0000007000017945 */ /* 0x000fe60003800000 */
[----:B------:R-:W-:-:S04]  /*e130*/  FMUL R158, R158, R16 ;  /* 0x000000109e9e7220 */ /* 0x000fc80000400000 */
[----:B---3--:R-:W-:-:S05]  /*e140*/  FFMA R158, R159, R2, R158 ;  /* 0x000000029f9e7223 */ /* 0x008fca000000009e */
[----:B------:R-:W-:-:S05]  /*e150*/  F2FP.F16.F32.PACK_AB R158, RZ, R158 ;  /* 0x0000009eff9e723e */ /* 0x000fca00000000ff */
[----:B------:R1:W-:Y:S01]  /*e160*/  @P0 STG.E.U16 desc[UR36][R6.64+0x10], R158 ;  /* 0x0000109e06000986 */ /* 0x0003e2000c101524 */
[----:B------:R-:W-:Y:S05]  /*e170*/  @!P1 BRA `(.L_x_41) ;  /* 0x0000000000049947 */ /* 0x000fea0003800000 */
[----:B------:R3:W5:Y:S02]  /*e180*/  LDG.E.LTC128B.U16 R153, desc[UR36][R12.64+0x12] ;  /* 0x000012240c997981 */ /* 0x000764000c1e1520 */
.L_x_41:
[----:B------:R-:W-:Y:S05]  /*e190*/  BSYNC B1 ;  /* 0x0000000000017941 */ /* 0x000fea0003800000 */
.L_x_40:
[----:B------:R-:W2:Y:S01]  /*e1a0*/  LDL.LU R159, [R1+0x41c] ;  /* 0x00041c00019f7983 */ /* 0x000ea20000300800 */
[----:B-1---5:R-:W-:Y:S01]  /*e1b0*/  HADD2.F32 R158, -RZ, R153.H0_H0 ;  /* 0x20000099ff9e7230 */ /* 0x022fe20000004100 */
[----:B------:R-:W-:Y:S01]  /*e1c0*/  ISETP.GT.AND P2, PT, R3, 0x10, PT ;  /* 0x000000100300780c */ /* 0x000fe20003f44270 */
[----:B------:R-:W-:Y:S01]  /*e1d0*/  BSSY B1, `(.L_x_42) ;  /* 0x000000a000017945 */ /* 0x000fe20003800000 */
[----:B------:R-:W-:Y:S02]  /*e1e0*/  LOP3.LUT R17, R17, 0xffffffef, RZ, 0xc0, !PT ;  /* 0xffffffef11117812 */ /* 0x000fe400078ec0ff */
[----:B------:R-:W-:Y:S01]  /*e1f0*/  FMUL R158, R158, R16 ;  /* 0x000000109e9e7220 */ /* 0x000fe20000400000 */
[----:B------:R-:W-:-:S08]  /*e200*/  ISETP.GT.AND P0, PT, R0, RZ, P2 ;  /* 0x000000ff0000720c */ /* 0x000fd00001704270 */
[----:B------:R-:W-:Y:S01]  /*e210*/  @P2 LOP3.LUT R17, R17, 0x10, RZ, 0xfc, !PT ;  /* 0x0000001011112812 */ /* 0x000fe200078efcff */
[----:B--2---:R-:W-:-:S05]  /*e220*/  FFMA R158, R159, R2, R158 ;  /* 0x000000029f9e7223 */ /* 0x004fca000000009e */
[----:B------:R-:W-:-:S05]  /*e230*/  F2FP.F16.F32.PACK_AB R158, RZ, R158 ;  /* 0x0000009eff9e723e */ /* 0x000fca00000000ff */
[----:B------:R1:W-:Y:S01]  /*e240*/  @P1 STG.E.U16 desc[UR36][R6.64+0x12], R158 ;  /* 0x0000129e06001986 */ /* 0x0003e2000c101524 */
[----:B------:R-:W-:Y:S05]  /*e250*/  @!P0 BRA `(.L_x_43) ;  /* 0x0000000000048947 */ /* 0x000fea0003800000 */
[----:B------:R2:W5:Y:S02]  /*e260*/  LDG.E.LTC128B.U16 R153, desc[UR36][R14.64+0x20] ;  /* 0x000020240e997981 */ /* 0x000564000c1e1520 */
.L_x_43:
[----:B------:R-:W-:Y:S05]  /*e270*/  BSYNC B1 ;  /* 0x0000000000017941 */ /* 0x000fea0003800000 */
.L_x_42:
[----:B------:R-:W3:Y:S01]  /*e280*/  LDL.LU R159, [R1+0x420] ;  /* 0x00042000019f7983 */ /* 0x000ee20000300800 */
[----:B-1---5:R-:W-:Y:S01]  /*e290*/  HADD2.F32 R158, -RZ, R153.H0_H0 ;  /* 0x20000099ff9e7230 */ /* 0x022fe20000004100 */
[----:B------:R-:W-:Y:S01]  /*e2a0*/  ISETP.GT.AND P1, PT, R3, 0x11, PT ;  /* 0x000000110300780c */ /* 0x000fe20003f24270 */
[----:B------:R-:W-:Y:S01]  /*e2b0*/  BSSY B1, `(.L_x_44) ;  /* 0x000000a000017945 */ /* 0x000fe20003800000 */
[----:B------:R-:W-:Y:S02]  /*e2c0*/  LOP3.LUT R18, R18, 0xfbffffff, RZ, 0xc0, !PT ;  /* 0xfbffffff12127812 */ /* 0x000fe400078ec0ff */
[----:B------:R-:W-:-:S09]  /*e2d0*/  FMUL R158, R158, R16 ;  /* 0x000000109e9e7220 */ /* 0x000fd20000400000 */
[----:B------:R-:W-:Y:S01]  /*e2e0*/  @P1 LOP3.LUT R18, R18, 0x4000000, RZ, 0xfc, !PT ;  /* 0x0400000012121812 */ /* 0x000fe200078efcff */
[----:B---3--:R-:W-:-:S05]  /*e2f0*/  FFMA R158, R159, R2, R158 ;  /* 0x000000029f9e7223 */ /* 0x008fca000000009e */
[----:B------:R-:W-:-:S05]  /*e300*/  F2FP.F16.F32.PACK_AB R158, RZ, R158 ;  /* 0x0000009eff9e723e */ /* 0x000fca00000000ff */
[----:B------:R1:W-:Y:S01]  /*e310*/  @P0 STG.E.U16 desc[UR36][R4.64+0x20], R158 ;  /* 0x0000209e04000986 */ /* 0x0003e2000c101524 */
[----:B------:R-:W-:-:S13]  /*e320*/  ISETP.GT.AND P0, PT, R0, RZ, P1 ;  /* 0x000000ff0000720c */ /* 0x000fda0000f04270 */
[----:B-1----:R-:W-:Y:S05]  /*e330*/  @!P0 BRA `(.L_x_45) ;  /* 0x0000000000048947 */ /* 0x002fea0003800000 */
[----:B------:R1:W5:Y:S02]  /*e340*/  LDG.E.LTC128B.U16 R153, desc[UR36][R14.64+0x22] ;  /* 0x000022240e997981 */ /* 0x000364000c1e1520 */
.L_x_45:
[----:B------:R-:W-:Y:S05]  /*e350*/  BSYNC B1 ;  /* 0x0000000000017941 */ /* 0x000fea0003800000 */
.L_x_44:
[----:B------:R-:W3:Y:S01]  /*e360*/  LDL.LU R159, [R1+0x424] ;  /* 0x00042400019f7983 */ /* 0x000ee20000300800 */
[----:B-----5:R-:W-:Y:S01]  /*e370*/  HADD2.F32 R158, -RZ, R153.H0_H0 ;  /* 0x20000099ff9e7230 */ /* 0x020fe20000004100 */
[----:B------:R-:W-:Y:S04]  /*e380*/  BSSY B1, `(.L_x_46) ;  /* 0x0000008000017945 */ /* 0x000fe80003800000 */
[----:B------:R-:W-:-:S04]  /*e390*/  FMUL R158, R158, R16 ;  /* 0x000000109e9e7220 */ /* 0x000fc80000400000 */
[----:B---3--:R-:W-:-:S05]  /*e3a0*/  FFMA R158, R159, R2, R158 ;  /* 0x000000029f9e7223 */ /* 0x008fca000000009e */
[----:B------:R-:W-:-:S05]  /*e3b0*/  F2FP.F16.F32.PACK_AB R158, RZ, R158 ;  /* 0x0000009eff9e723e */ /* 0x000fca00000000ff */
[----:B------:R3:W-:Y:S01]  /*e3c0*/  @P0 STG.E.U16 desc[UR36][R4.64+0x22], R158 ;  /* 0x0000229e04000986 */ /* 0x0007e2000c101524 */
[----:B------:R-:W-:-:S13]  /*e3d0*/  ISETP.GT.AND P0, PT, R0, 0x8, P2 ;  /* 0x000000080000780c */ /* 0x000fda0001704270 */
[----:B---3--:R-:W-:Y:S05]  /*e3e0*/  @!P0 BRA `(.L_x_47) ;  /* 0x0000000000048947 */ /* 0x008fea0003800000 */
[----:B------:R3:W5:Y:S02]  /*e3f0*/  LDG.E.LTC128B.U16 R153, desc[UR36][R12.64+0x20] ;  /* 0x000020240c997981 */ /* 0x000764000c1e1520 */
.L_x_47:
[----:B------:R-:W-:Y:S05]  /*e400*/  BSYNC B1 ;  /* 0x0000000000017941 */ /* 0x000fea0003800000 */
.L_x_46:
[----:B------:R-:W2:Y:S01]  /*e410*/  LDL.LU R159, [R1+0x428] ;  /* 0x00042800019f7983 */ /* 0x000ea20000300800 */
[----:B-----5:R-:W-:Y:S01]  /*e420*/  HADD2.F32 R158, -RZ, R153.H0_H0 ;  /* 0x20000099ff9e7230 */ /* 0x020fe20000004100 */
[----:B------:R-:W-:Y:S04]  /*e430*/  BSSY B1, `(.L_x_48) ;  /* 0x0000008000017945 */ /* 0x000fe80003800000 */
[----:B------:R-:W-:-:S04]  /*e440*/  FMUL R158, R158, R16 ;  /* 0x000000109e9e7220 */ /* 0x000fc80000400000 */
[----:B--2---:R-:W-:-:S05]  /*e450*/  FFMA R158, R159, R2, R158 ;  /* 0x000000029f9e7223 */ /* 0x004fca000000009e */
[----:B------:R-:W-:-:S05]  /*e460*/  F2FP.F16.F32.PACK_AB R158, RZ, R158 ;  /* 0x0000009eff9e723e */ /* 0x000fca00000000ff */
[----:B------:R2:W-:Y:S01]  /*e470*/  @P0 STG.E.U16 desc[UR36][R6.64+0x20], R158 ;  /* 0x0000209e06000986 */ /* 0x0005e2000c101524 */
[----:B------:R-:W-:-:S13]  /*e480*/  ISETP.GT.AND P0, PT, R0, 0x8, P1 ;  /* 0x000000080000780c */ /* 0x000fda0000f04270 */
[----:B--2---:R-:W-:Y:S05]  /*e490*/  @!P0 BRA `(.L_x_49) ;  /* 0x0000000000048947 */ /* 0x004fea0003800000 */
[----:B------:R2:W5:Y:S02]  /*e4a0*/  LDG.E.LTC128B.U16 R153, desc[UR36][R12.64+0x22] ;  /* 0x000022240c997981 */ /* 0x000564000c1e1520 */
.L_x_49:
[----:B------:R-:W-:Y:S05]  /*e4b0*/  BSYNC B1 ;  /* 0x0000000000017941 */ /* 0x000fea0003800000 */
.L_x_48:
[----:B------:R-:W3:Y:S01]  /*e4c0*/  LDL.LU R159, [R1+0x42c] ;  /* 0x00042c00019f7983 */ /* 0x000ee20000300800 */
[----:B-----5:R-:W-:Y:S01]  /*e4d0*/  HADD2.F32 R158, -RZ, R153.H0_H0 ;  /* 0x20000099ff9e7230 */ /* 0x020fe20000004100 */
        /* <DEDUP_REMOVED lines=9> */
[----:B---3--:R-:W-:Y:S05]  /*e570*/  @!P0 BRA `(.L_x_51) ;  /* 0x0000000000048947 */ /* 0x008fea0003800000 */
[----:B------:R3:W5:Y:S02]  /*e580*/  LDG.E.LTC128B.U16 R153, desc[UR36][R14.64+0x30] ;  /* 0x000030240e997981 */ /* 0x000764000c1e1520 */
.L_x_51:
[----:B------:R-:W-:Y:S05]  /*e590*/  BSYNC B1 ;  /* 0x0000000000017941 */ /* 0x000fea0003800000 */
.L_x_50:
[----:B------:R-:W2:Y:S01]  /*e5a0*/  LDL.LU R159, [R1+0x430] ;  /* 0x00043000019f7983 */ /* 0x000ea20000300800 */
[----:B-----5:R-:W-:Y:S01]  /*e5b0*/  HADD2.F32 R158, -RZ, R153.H0_H0 ;  /* 0x20000099ff9e7230 */ /* 0x020fe20000004100 */
[----:B------:R-:W-:Y:S01]  /*e5c0*/  ISETP.GT.AND P1, PT, R3, 0x19, PT ;  /* 0x000000190300780c */ /* 0x000fe20003f24270 */
[----:B------:R-:W-:Y:S01]  /*e5d0*/  BSSY B1, `(.L_x_52) ;  /* 0x000000a000017945 */ /* 0x000fe20003800000 */
[----:B------:R-:W-:Y:S02]  /*e5e0*/  LOP3.LUT R18, R18, 0xfeffffff, RZ, 0xc0, !PT ;  /* 0xfeffffff12127812 */ /* 0x000fe400078ec0ff */
[----:B------:R-:W-:-:S09]  /*e5f0*/  FMUL R158, R158, R16 ;  /* 0x000000109e9e7220 */ /* 0x000fd20000400000 */
[----:B------:R-:W-:Y:S01]  /*e600*/  @P1 LOP3.LUT R18, R18, 0x1000000, RZ, 0xfc, !PT ;  /* 0x0100000012121812 */ /* 0x000fe200078efcff */
[----:B--2---:R-:W-:-:S05]  /*e610*/  FFMA R158, R159, R2, R158 ;  /* 0x000000029f9e7223 */ /* 0x004fca000000009e */
[----:B------:R-:W-:-:S05]  /*e620*/  F2FP.F16.F32.PACK_AB R158, RZ, R158 ;  /* 0x0000009eff9e723e */ /* 0x000fca00000000ff */
[----:B------:R2:W-:Y:S01]  /*e630*/  @P0 STG.E.U16 desc[UR36][R4.64+0x30], R158 ;  /* 0x0000309e04000986 */ /* 0x0005e2000c101524 */
[----:B------:R-:W-:-:S13]  /*e640*/  ISETP.GT.AND P0, PT, R0, RZ, P1 ;  /* 0x000000ff0000720c */ /* 0x000fda0000f04270 */
[----:B--2---:R-:W-:Y:S05]  /*e650*/  @!P0 BRA `(.L_x_53) ;  /* 0x0000000000048947 */ /* 0x004fea0003800000 */
[----:B------:R2:W5:Y:S02]  /*e660*/  LDG.E.LTC128B.U16 R153, desc[UR36][R14.64+0x32] ;  /* 0x000032240e997981 */ /* 0x000564000c1e1520 */
.L_x_53:
[----:B------:R-:W-:Y:S05]  /*e670*/  BSYNC B1 ;  /* 0x0000000000017941 */ /* 0x000fea0003800000 */
.L_x_52:
        /* <DEDUP_REMOVED lines=10> */
.L_x_55:
[----:B------:R-:W-:Y:S05]  /*e720*/  BSYNC B1 ;  /* 0x0000000000017941 */ /* 0x000fea0003800000 */
.L_x_54:
        /* <DEDUP_REMOVED lines=10> */
.L_x_57:
[----:B------:R-:W-:Y:S05]  /*e7d0*/  BSYNC B1 ;  /* 0x0000000000017941 */ /* 0x000fea0003800000 */
.L_x_56:
        /* <DEDUP_REMOVED lines=13> */
.L_x_59:
[----:B------:R-:W-:Y:S05]  /*e8b0*/  BSYNC B1 ;  /* 0x0000000000017941 */ /* 0x000fea0003800000 */
.L_x_58:
        /* <DEDUP_REMOVED lines=13> */
.L_x_61:
[----:B------:R-:W-:Y:S05]  /*e990*/  BSYNC B1 ;  /* 0x0000000000017941 */ /* 0x000fea0003800000 */
.L_x_60:
        /* <DEDUP_REMOVED lines=10> */
.L_x_63:
[----:B------:R-:W-:Y:S05]  /*ea40*/  BSYNC B1 ;  /* 0x0000000000017941 */ /* 0x000fea0003800000 */
.L_x_62:
        /* <DEDUP_REMOVED lines=10> */
.L_x_65:
[----:B------:R-:W-:Y:S05]  /*eaf0*/  BSYNC B1 ;  /* 0x0000000000017941 */ /* 0x000fea0003800000 */
.L_x_64:
        /* <DEDUP_REMOVED lines=13> */
.L_x_67:
[----:B------:R-:W-:Y:S05]  /*ebd0*/  BSYNC B1 ;  /* 0x0000000000017941 */ /* 0x000fea0003800000 */
.L_x_66:
        /* <DEDUP_REMOVED lines=13> */
.L_x_69:
[----:B------:R-:W-:Y:S05]  /*ecb0*/  BSYNC B1 ;  /* 0x0000000000017941 */ /* 0x000fea0003800000 */
.L_x_68:
        /* <DEDUP_REMOVED lines=10> */
.L_x_71:
[----:B------:R-:W-:Y:S05]  /*ed60*/  BSYNC B1 ;  /* 0x0000000000017941 */ /* 0x000fea0003800000 */
.L_x_70:
        /* <DEDUP_REMOVED lines=10> */
.L_x_73:
[----:B------:R-:W-:Y:S05]  /*ee10*/  BSYNC B1 ;  /* 0x0000000000017941 */ /* 0x000fea0003800000 */
.L_x_72:
        /* <DEDUP_REMOVED lines=13> */
.L_x_75:
[----:B------:R-:W-:Y:S05]  /*eef0*/  BSYNC B1 ;  /* 0x0000000000017941 */ /* 0x000fea0003800000 */
.L_x_74:
[----:B------:R-:W2:Y:S01]  /*ef00*/  LDL.LU R159, [R1+0x460] ;  /* 0x00046000019f7983 */ /* 0x000ea20000300800 */
[----:B-----5:R-:W-:Y:S01]  /*ef10*/  HADD2.F32 R158, -RZ, R153.H0_H0 ;  /* 0x20000099ff9e7230 */ /* 0x020fe20000004100 */
[----:B------:R-:W-:Y:S01]  /*ef20*/  ISETP.GT.AND P1, PT, R3, 0x31, PT ;  /* 0x000000310300780c */ /* 0x000fe20003f24270 */
[----:B------:R-:W-:Y:S01]  /*ef30*/  BSSY B1, `(.L_x_76) ;  /* 0x000000b000017945 */ /* 0x000fe20003800000 */
[----:B------:R-:W-:Y:S02]  /*ef40*/  LOP3.LUT R18, R18, 0xfffbffff, RZ, 0xc0, !PT ;  /* 0xfffbffff12127812 */ /* 0x000fe400078ec0ff */
[----:B------:R-:W-:Y:S01]  /*ef50*/  FMUL R158, R158, R16 ;  /* 0x000000109e9e7220 */ /* 0x000fe20000400000 */
[----:B------:R-:W-:-:S08]  /*ef60*/  PRMT R161, R153, 0x7610, R161 ;  /* 0x0000761099a17816 */ /* 0x000fd000000000a1 */
[----:B------:R-:W-:Y:S01]  /*ef70*/  @P1 LOP3.LUT R18, R18, 0x40000, RZ, 0xfc, !PT ;  /* 0x0004000012121812 */ /* 0x000fe200078efcff */
[----:B--2---:R-:W-:-:S05]  /*ef80*/  FFMA R158, R159, R2, R158 ;  /* 0x000000029f9e7223 */ /* 0x004fca000000009e */
[----:B------:R-:W-:-:S05]  /*ef90*/  F2FP.F16.F32.PACK_AB R158, RZ, R158 ;  /* 0x0000009eff9e723e */ /* 0x000fca00000000ff */
[----:B------:R2:W-:Y:S01]  /*efa0*/  @P0 STG.E.U16 desc[UR36][R4.64+0x60], R158 ;  /* 0x0000609e04000986 */ /* 0x0005e2000c101524 */
[----:B------:R-:W-:-:S13]  /*efb0*/  ISETP.GT.AND P0, PT, R0, RZ, P1 ;  /* 0x000000ff0000720c */ /* 0x000fda0000f04270 */
[----:B--2---:R-:W-:Y:S05]  /*efc0*/  @!P0 BRA `(.L_x_77) ;  /* 0x0000000000048947 */ /* 0x004fea0003800000 */
[----:B------:R2:W5:Y:S02]  /*efd0*/  LDG.E.LTC128B.U16 R161, desc[UR36][R14.64+0x62] ;  /* 0x000062240ea17981 */ /* 0x000564000c1e1520 */
.L_x_77:
[----:B------:R-:W-:Y:S05]  /*efe0*/  BSYNC B1 ;  /* 0x0000000000017941 */ /* 0x000fea0003800000 */
.L_x_76:
[----:B------:R-:W3:Y:S01]  /*eff0*/  LDL.LU R158, [R1+0x464] ;  /* 0x00046400019e7983 */ /* 0x000ee20000300800 */
[----:B-----5:R-:W-:Y:S01]  /*f000*/  HADD2.F32 R153, -RZ, R161.H0_H0 ;  /* 0x200000a1ff997230 */ /* 0x020fe20000004100 */
[----:B------:R-:W-:Y:S04]  /*f010*/  BSSY B1, `(.L_x_78) ;  /* 0x0000023000017945 */ /* 0x000fe80003800000 */
[----:B------:R-:W-:-:S04]  /*f020*/  FMUL R153, R153, R16 ;  /* 0x0000001099997220 */ /* 0x000fc80000400000 */
[----:B---3--:R-:W-:-:S05]  /*f030*/  FFMA R153, R158, R2, R153 ;  /* 0x000000029e997223 */ /* 0x008fca0000000099 */
[----:B------:R-:W-:-:S05]  /*f040*/  F2FP.F16.F32.PACK_AB R153, RZ, R153 ;  /* 0x00000099ff99723e */ /* 0x000fca00000000ff */
[----:B------:R3:W-:Y:S01]  /*f050*/  @P0 STG.E.U16 desc[UR36][R4.64+0x62], R153 ;  /* 0x0000629904000986 */ /* 0x0007e2000c101524 */
[----:B------:R-:W-:-:S05]  /*f060*/  IADD3 R19, P0, R19, 0x80, RZ ;  /* 0x0000008013137810 */ /* 0x000fca0007f1e0ff */
[----:B------:R-:W-:-:S04]  /*f070*/  IMAD.WIDE.U32 R158, R19, R8, R22 ;  /* 0x00000008139e7225 */ /* 0x000fc800078e0016 */
[----:B---3--:R-:W-:Y:S01]  /*f080*/  IMAD.X R153, RZ, RZ, UR7, P0 ;  /* 0x00000007ff997e24 */ /* 0x008fe200080e06ff */
[----:B------:R-:W-:-:S03]  /*f090*/  LEA R162, P0, R158, R20, 0x1 ;  /* 0x000000149ea27211 */ /* 0x000fc600078008ff */
[----:B------:R-:W-:-:S04]  /*f0a0*/  IMAD R153, R153, R8, RZ ;  /* 0x0000000899997224 */ /* 0x000fc800078e02ff */
[----:B------:R-:W-:-:S04]  /*f0b0*/  IMAD R153, R19, R9, R153 ;  /* 0x0000000913997224 */ /* 0x000fc800078e0299 */
[----:B------:R-:W-:-:S05]  /*f0c0*/  IMAD.IADD R9, R159, 0x1, R153 ;  /* 0x000000019f097824 */ /* 0x000fca00078e0299 */
[----:B------:R-:W-:Y:S01]  /*f0d0*/  LEA.HI.X R163, R158, R21, R9, 0x1, P0 ;  /* 0x000000159ea37211 */ /* 0x000fe200000f0c09 */
[----:B------:R-:W-:-:S04]  /*f0e0*/  IMAD.WIDE.U32 R158, R19, R8, R156 ;  /* 0x00000008139e7225 */ /* 0x000fc800078e009c */
[----:B------:R-:W-:Y:S01]  /*f0f0*/  IMAD.WIDE.U32 R8, R19, R8, R10 ;  /* 0x0000000813087225 */ /* 0x000fe200078e000a */
[----:B------:R-:W-:Y:S02]  /*f100*/  IADD3 R156, P0, R10, R158, RZ ;  /* 0x0000009e0a9c7210 */ /* 0x000fe40007f1e0ff */
[----:B------:R-:W-:Y:S01]  /*f110*/  PRMT R19, R161, 0x7610, R19 ;  /* 0x00007610a1137816 */ /* 0x000fe20000000013 */
[C---:B------:R-:W-:Y:S02]  /*f120*/  IMAD.IADD R9, R153.reuse, 0x1, R9 ;  /* 0x0000000199097824 */ /* 0x040fe400078e0209 */
[----:B------:R-:W-:Y:S02]  /*f130*/  IMAD.IADD R22, R153, 0x1, R159 ;  /* 0x0000000199167824 */ /* 0x000fe400078e029f */
[----:B------:R-:W-:-:S04]  /*f140*/  IMAD.WIDE.U32 R8, R152, UR45, R8 ;  /* 0x0000002d98087c25 */ /* 0x000fc8000f8e0008 */
[----:B------:R-:W-:Y:S01]  /*f150*/  IMAD.X R157, R11, 0x1, R22, P0 ;  /* 0x000000010b9d7824 */ /* 0x000fe200000e0616 */
[----:B------:R-:W-:Y:S01]  /*f160*/  LEA R10, P0, R8, R20, 0x1 ;  /* 0x00000014080a7211 */ /* 0x000fe200078008ff */
[----:B------:R-:W-:Y:S02]  /*f170*/  IMAD.IADD R9, R160, 0x1, R9 ;  /* 0x00000001a0097824 */ /* 0x000fe400078e0209 */
[----:B------:R-:W-:-:S03]  /*f180*/  IMAD.WIDE.U32 R152, R152, UR45, R156 ;  /* 0x0000002d98987c25 */ /* 0x000fc6000f8e009c */
[----:B------:R-:W-:Y:S01]  /*f190*/  LEA.HI.X R11, R8, R21, R9, 0x1, P0 ;  /* 0x00000015080b7211 */ /* 0x000fe200000f0c09 */
[----:B------:R-:W-:Y:S01]  /*f1a0*/  IMAD.IADD R160, R160, 0x1, R153 ;  /* 0x00000001a0a07824 */ /* 0x000fe200078e0299 */
[----:B------:R-:W-:-:S04]  /*f1b0*/  LEA R8, P0, R152, R20, 0x1 ;  /* 0x0000001498087211 */ /* 0x000fc800078008ff */
[----:B------:R-:W-:Y:S02]  /*f1c0*/  LEA.HI.X R9, R152, R21, R160, 0x1, P0 ;  /* 0x0000001598097211 */ /* 0x000fe400000f0ca0 */
[----:B------:R-:W-:-:S05]  /*f1d0*/  IADD3 R154, P0, R154, R158, RZ ;  /* 0x0000009e9a9a7210 */ /* 0x000fca0007f1e0ff */
[----:B------:R-:W-:Y:S01]  /*f1e0*/  IMAD.X R22, R22, 0x1, R23, P0 ;  /* 0x0000000116167824 */ /* 0x000fe200000e0617 */
[----:B------:R-:W-:-:S04]  /*f1f0*/  LEA R152, P0, R154, R20, 0x1 ;  /* 0x000000149a987211 */ /* 0x000fc800078008ff */
[----:B------:R-:W-:Y:S02]  /*f200*/  LEA.HI.X R153, R154, R21, R22, 0x1, P0 ;  /* 0x000000159a997211 */ /* 0x000fe400000f0c16 */
[----:B------:R-:W-:-:S13]  /*f210*/  ISETP.GT.AND P0, PT, R0, 0x8, P2 ;  /* 0x000000080000780c */ /* 0x000fda0001704270 */
[----:B------:R-:W-:Y:S05]  /*f220*/  @!P0 BRA `(.L_x_79) ;  /* 0x0000000000048947 */ /* 0x000fea0003800000 */
[----:B------:R3:W5:Y:S02]  /*f230*/  LDG.E.LTC128B.U16 R19, desc[UR36][R12.64+0x60] ;  /* 0x000060240c137981 */ /* 0x000764000c1e1520 */
.L_x_79:
[----:B------:R-:W-:Y:S05]  /*f240*/  BSYNC B1 ;  /* 0x0000000000017941 */ /* 0x000fea0003800000 */
.L_x_78:
        /* <DEDUP_REMOVED lines=10> */
.L_x_81:
[----:B------:R-:W-:Y:S05]  /*f2f0*/  BSYNC B1 ;  /* 0x0000000000017941 */ /* 0x000fea0003800000 */
.L_x_80:
        /* <DEDUP_REMOVED lines=13> */
.L_x_83:
[----:B------:R-:W-:Y:S05]  /*f3d0*/  BSYNC B1 ;  /* 0x0000000000017941 */ /* 0x000fea0003800000 */
.L_x_82:
        /* <DEDUP_REMOVED lines=13> */
.L_x_85:
[----:B------:R-:W-:Y:S05]  /*f4b0*/  BSYNC B1 ;  /* 0x0000000000017941 */ /* 0x000fea0003800000 */
.L_x_84:
        /* <DEDUP_REMOVED lines=10> */
.L_x_87:
[----:B------:R-:W-:Y:S05]  /*f560*/  BSYNC B1 ;  /* 0x0000000000017941 */ /* 0x000fea0003800000 */
.L_x_86:
        /* <DEDUP_REMOVED lines=10> */
.L_x_89:
[----:B------:R-:W-:Y:S05]  /*f610*/  BSYNC B1 ;  /* 0x0000000000017941 */ /* 0x000fea0003800000 */
.L_x_88:
        /* <DEDUP_REMOVED lines=13> */
.L_x_91:
[----:B------:R-:W-:Y:S05]  /*f6f0*/  BSYNC B1 ;  /* 0x0000000000017941 */ /* 0x000fea0003800000 */
.L_x_90:
        /* <DEDUP_REMOVED lines=13> */
.L_x_93:
[----:B------:R-:W-:Y:S05]  /*f7d0*/  BSYNC B1 ;  /* 0x0000000000017941 */ /* 0x000fea0003800000 */
.L_x_92:
        /* <DEDUP_REMOVED lines=10> */
.L_x_95:
[----:B------:R-:W-:Y:S05]  /*f880*/  BSYNC B1 ;  /* 0x0000000000017941 */ /* 0x000fea0003800000 */
.L_x_94:
        /* <DEDUP_REMOVED lines=10> */
.L_x_97:
[----:B------:R-:W-:Y:S05]  /*f930*/  BSYNC B1 ;  /* 0x0000000000017941 */ /* 0x000fea0003800000 */
.L_x_96:
        /* <DEDUP_REMOVED lines=13> */
.L_x_99:
[----:B------:R-:W-:Y:S05]  /*fa10*/  BSYNC B1 ;  /* 0x0000000000017941 */ /* 0x000fea0003800000 */
.L_x_98:
        /* <DEDUP_REMOVED lines=13> */
.L_x_101:
[----:B------:R-:W-:Y:S05]  /*faf0*/  BSYNC B1 ;  /* 0x0000000000017941 */ /* 0x000fea0003800000 */
.L_x_100:
        /* <DEDUP_REMOVED lines=10> */
.L_x_103:
[----:B------:R-:W-:Y:S05]  /*fba0*/  BSYNC B1 ;  /* 0x0000000000017941 */ /* 0x000fea0003800000 */
.L_x_102:
        /* <DEDUP_REMOVED lines=10> */
.L_x_105:
[----:B------:R-:W-:Y:S05]  /*fc50*/  BSYNC B1 ;  /* 0x0000000000017941 */ /* 0x000fea0003800000 */
.L_x_104:
        /* <DEDUP_REMOVED lines=13> */
.L_x_107:
[----:B------:R-:W-:Y:S05]  /*fd30*/  BSYNC B1 ;  /* 0x0000000000017941 */ /* 0x000fea0003800000 */
.L_x_106:
        /* <DEDUP_REMOVED lines=13> */
.L_x_109:
[----:B------:R-:W-:Y:S05]  /*fe10*/  BSYNC B1 ;  /* 0x0000000000017941 */ /* 0x000fea0003800000 */
.L_x_108:
        /* <DEDUP_REMOVED lines=10> */
.L_x_111:
[----:B------:R-:W-:Y:S05]  /*fec0*/  BSYNC B1 ;  /* 0x0000000000017941 */ /* 0x000fea0003800000 */
.L_x_110:
        /* <DEDUP_REMOVED lines=10> */
.L_x_113:
[----:B------:R-:W-:Y:S05]  /*ff70*/  BSYNC B1 ;  /* 0x0000000000017941 */ /* 0x000fea0003800000 */
.L_x_112:
        /* <DEDUP_REMOVED lines=13> */
.L_x_115:
[----:B------:R-:W-:Y:S05]  /*10050*/  BSYNC B1 ;  /* 0x0000000000017941 */ /* 0x000fea0003800000 */
.L_x_114:
        /* <DEDUP_REMOVED lines=13> */
.L_x_117:
[----:B------:R-:W-:Y:S05]  /*10130*/  BSYNC B1 ;  /* 0x0000000000017941 */ /* 0x000fea0003800000 */
.L_x_116:
        /* <DEDUP_REMOVED lines=10> */
.L_x_119:
[----:B------:R-:W-:Y:S05]  /*101e0*/  BSYNC B1 ;  /* 0x0000000000017941 */ /* 0x000fea0003800000 */
.L_x_118:
        /* <DEDUP_REMOVED lines=10> */
.L_x_121:
[----:B------:R-:W-:Y:S05]  /*10290*/  BSYNC B1 ;  /* 0x0000000000017941 */ /* 0x000fea0003800000 */
.L_x_120:
        /* <DEDUP_REMOVED lines=13> */
.L_x_123:
[----:B------:R-:W-:Y:S05]  /*10370*/  BSYNC B1 ;  /* 0x0000000000017941 */ /* 0x000fea0003800000 */
.L_x_122:
        /* <DEDUP_REMOVED lines=13> */
.L_x_125:
[----:B------:R-:W-:Y:S05]  /*10450*/  BSYNC B1 ;  /* 0x0000000000017941 */ /* 0x000fea0003800000 */
.L_x_124:
        /* <DEDUP_REMOVED lines=10> */
.L_x_127:
[----:B------:R-:W-:Y:S05]  /*10500*/  BSYNC B1 ;  /* 0x0000000000017941 */ /* 0x000fea0003800000 */
.L_x_126:
        /* <DEDUP_REMOVED lines=10> */
.L_x_129:
[----:B------:R-:W-:Y:S05]  /*105b0*/  BSYNC B1 ;  /* 0x0000000000017941 */ /* 0x000fea0003800000 */
.L_x_128:
        /* <DEDUP_REMOVED lines=13> */
.L_x_131:
[----:B------:R-:W-:Y:S05]  /*10690*/  BSYNC B1 ;  /* 0x0000000000017941 */ /* 0x000fea0003800000 */
.L_x_130:
        /* <DEDUP_REMOVED lines=13> */
.L_x_133:
[----:B------:R-:W-:Y:S05]  /*10770*/  BSYNC B1 ;  /* 0x0000000000017941 */ /* 0x000fea0003800000 */
.L_x_132:
        /* <DEDUP_REMOVED lines=10> */
.L_x_135:
[----:B------:R-:W-:Y:S05]  /*10820*/  BSYNC B1 ;  /* 0x0000000000017941 */ /* 0x000fea0003800000 */
.L_x_134:
        /* <DEDUP_REMOVED lines=10> */
.L_x_137:
[----:B------:R-:W-:Y:S05]  /*108d0*/  BSYNC B1 ;  /* 0x0000000000017941 */ /* 0x000fea0003800000 */
.L_x_136:
        /* <DEDUP_REMOVED lines=13> */
.L_x_139:
[----:B------:R-:W-:Y:S05]  /*109b0*/  BSYNC B1 ;  /* 0x0000000000017941 */ /* 0x000fea0003800000 */
.L_x_138:
        /* <DEDUP_REMOVED lines=13> */
.L_x_141:
[----:B------:R-:W-:Y:S05]  /*10a90*/  BSYNC B1 ;  /* 0x0000000000017941 */ /* 0x000fea0003800000 */
.L_x_140:
        /* <DEDUP_REMOVED lines=10> */
.L_x_143:
[----:B------:R-:W-:Y:S05]  /*10b40*/  BSYNC B1 ;  /* 0x0000000000017941 */ /* 0x000fea0003800000 */
.L_x_142:
        /* <DEDUP_REMOVED lines=10> */
.L_x_145:
[----:B------:R-:W-:Y:S05]  /*10bf0*/  BSYNC B1 ;  /* 0x0000000000017941 */ /* 0x000fea0003800000 */
.L_x_144:
        /* <DEDUP_REMOVED lines=13> */
.L_x_147:
[----:B------:R-:W-:Y:S05]  /*10cd0*/  BSYNC B1 ;  /* 0x0000000000017941 */ /* 0x000fea0003800000 */
.L_x_146:
        /* <DEDUP_REMOVED lines=13> */
.L_x_149:
[----:B------:R-:W-:Y:S05]  /*10db0*/  BSYNC B1 ;  /* 0x0000000000017941 */ /* 0x000fea0003800000 */
.L_x_148:
        /* <DEDUP_REMOVED lines=10> */
.L_x_151:
[----:B------:R-:W-:Y:S05]  /*10e60*/  BSYNC B1 ;  /* 0x0000000000017941 */ /* 0x000fea0003800000 */
.L_x_150:
        /* <DEDUP_REMOVED lines=10> */
.L_x_153:
[----:B------:R-:W-:Y:S05]  /*10f10*/  BSYNC B1 ;  /* 0x0000000000017941 */ /* 0x000fea0003800000 */
.L_x_152:
        /* <DEDUP_REMOVED lines=13> */
.L_x_155:
[----:B------:R-:W-:Y:S05]  /*10ff0*/  BSYNC B1 ;  /* 0x0000000000017941 */ /* 0x000fea0003800000 */
.L_x_154:
        /* <DEDUP_REMOVED lines=13> */
.L_x_157:
[----:B------:R-:W-:Y:S05]  /*110d0*/  BSYNC B1 ;  /* 0x0000000000017941 */ /* 0x000fea0003800000 */
.L_x_156:
        /* <DEDUP_REMOVED lines=10> */
.L_x_159:
[----:B------:R-:W-:Y:S05]  /*11180*/  BSYNC B1 ;  /* 0x0000000000017941 */ /* 0x000fea0003800000 */
.L_x_158:
        /* <DEDUP_REMOVED lines=10> */
.L_x_161:
[----:B------:R-:W-:Y:S05]  /*11230*/  BSYNC B1 ;  /* 0x0000000000017941 */ /* 0x000fea0003800000 */
.L_x_160:
        /* <DEDUP_REMOVED lines=13> */
.L_x_163:
[----:B------:R-:W-:Y:S05]  /*11310*/  BSYNC B1 ;  /* 0x0000000000017941 */ /* 0x000fea0003800000 */
.L_x_162:
        /* <DEDUP_REMOVED lines=13> */
.L_x_165:
[----:B------:R-:W-:Y:S05]  /*113f0*/  BSYNC B1 ;  /* 0x0000000000017941 */ /* 0x000fea0003800000 */
.L_x_164:
        /* <DEDUP_REMOVED lines=10> */
.L_x_167:
[----:B------:R-:W-:Y:S05]  /*114a0*/  BSYNC B1 ;  /* 0x0000000000017941 */ /* 0x000fea0003800000 */
.L_x_166:
        /* <DEDUP_REMOVED lines=10> */
.L_x_169:
[----:B------:R-:W-:Y:S05]  /*11550*/  BSYNC B1 ;  /* 0x0000000000017941 */ /* 0x000fea0003800000 */
.L_x_168:
        /* <DEDUP_REMOVED lines=13> */
.L_x_171:
[----:B------:R-:W-:Y:S05]  /*11630*/  BSYNC B1 ;  /* 0x0000000000017941 */ /* 0x000fea0003800000 */
.L_x_170:
        /* <DEDUP_REMOVED lines=13> */
.L_x_173:
[----:B------:R-:W-:Y:S05]  /*11710*/  BSYNC B1 ;  /* 0x0000000000017941 */ /* 0x000fea0003800000 */
.L_x_172:
        /* <DEDUP_REMOVED lines=10> */
.L_x_175:
[----:B------:R-:W-:Y:S05]  /*117c0*/  BSYNC B1 ;  /* 0x0000000000017941 */ /* 0x000fea0003800000 */
.L_x_174:
        /* <DEDUP_REMOVED lines=10> */
.L_x_177:
[----:B------:R-:W-:Y:S05]  /*11870*/  BSYNC B1 ;  /* 0x0000000000017941 */ /* 0x000fea0003800000 */
.L_x_176:
        /* <DEDUP_REMOVED lines=13> */
.L_x_179:
[----:B------:R-:W-:Y:S05]  /*11950*/  BSYNC B1 ;  /* 0x0000000000017941 */ /* 0x000fea0003800000 */
.L_x_178:
        /* <DEDUP_REMOVED lines=13> */
.L_x_181:
[----:B------:R-:W-:Y:S05]  /*11a30*/  BSYNC B1 ;  /* 0x0000000000017941 */ /* 0x000fea0003800000 */
.L_x_180:
        /* <DEDUP_REMOVED lines=10> */
.L_x_183:
[----:B------:R-:W-:Y:S05]  /*11ae0*/  BSYNC B1 ;  /* 0x0000000000017941 */ /* 0x000fea0003800000 */
.L_x_182:
        /* <DEDUP_REMOVED lines=10> */
.L_x_185:
[----:B------:R-:W-:Y:S05]  /*11b90*/  BSYNC B1 ;  /* 0x0000000000017941 */ /* 0x000fea0003800000 */
.L_x_184:
        /* <DEDUP_REMOVED lines=13> */
.L_x_187:
[----:B------:R-:W-:Y:S05]  /*11c70*/  BSYNC B1 ;  /* 0x0000000000017941 */ /* 0x000fea0003800000 */
.L_x_186:
        /* <DEDUP_REMOVED lines=13> */
.L_x_189:
[----:B------:R-:W-:Y:S05]  /*11d50*/  BSYNC B1 ;  /* 0x0000000000017941 */ /* 0x000fea0003800000 */
.L_x_188:
        /* <DEDUP_REMOVED lines=10> */
.L_x_191:
[----:B------:R-:W-:Y:S05]  /*11e00*/  BSYNC B1 ;  /* 0x0000000000017941 */ /* 0x000fea0003800000 */
.L_x_190:
        /* <DEDUP_REMOVED lines=10> */
.L_x_193:
[----:B------:R-:W-:Y:S05]  /*11eb0*/  BSYNC B1 ;  /* 0x0000000000017941 */ /* 0x000fea0003800000 */
.L_x_192:
        /* <DEDUP_REMOVED lines=13> */
.L_x_195:
[----:B------:R-:W-:Y:S05]  /*11f90*/  BSYNC B1 ;  /* 0x0000000000017941 */ /* 0x000fea0003800000 */
.L_x_194:
        /* <DEDUP_REMOVED lines=13> */
.L_x_197:
[----:B------:R-:W-:Y:S05]  /*12070*/  BSYNC B1 ;  /* 0x0000000000017941 */ /* 0x000fea0003800000 */
.L_x_196:
        /* <DEDUP_REMOVED lines=10> */
.L_x_199:
[----:B------:R-:W-:Y:S05]  /*12120*/  BSYNC B1 ;  /* 0x0000000000017941 */ /* 0x000fea0003800000 */
.L_x_198:
        /* <DEDUP_REMOVED lines=10> */
.L_x_201:
[----:B------:R-:W-:Y:S05]  /*121d0*/  BSYNC B1 ;  /* 0x0000000000017941 */ /* 0x000fea0003800000 */
.L_x_200:
        /* <DEDUP_REMOVED lines=13> */
.L_x_203:
[----:B------:R-:W-:Y:S05]  /*122b0*/  BSYNC B1 ;  /* 0x0000000000017941 */ /* 0x000fea0003800000 */
.L_x_202:
        /* <DEDUP_REMOVED lines=13> */
.L_x_205:
[----:B------:R-:W-:Y:S05]  /*12390*/  BSYNC B1 ;  /* 0x0000000000017941 */ /* 0x000fea0003800000 */
.L_x_204:
        /* <DEDUP_REMOVED lines=10> */
.L_x_207:
[----:B------:R-:W-:Y:S05]  /*12440*/  BSYNC B1 ;  /* 0x0000000000017941 */ /* 0x000fea0003800000 */
.L_x_206:
        /* <DEDUP_REMOVED lines=10> */
.L_x_209:
[----:B------:R-:W-:Y:S05]  /*124f0*/  BSYNC B1 ;  /* 0x0000000000017941 */ /* 0x000fea0003800000 */
.L_x_208:
        /* <DEDUP_REMOVED lines=13> */
.L_x_211:
[----:B------:R-:W-:Y:S05]  /*125d0*/  BSYNC B1 ;  /* 0x0000000000017941 */ /* 0x000fea0003800000 */
.L_x_210:
        /* <DEDUP_REMOVED lines=13> */
.L_x_213:
[----:B------:R-:W-:Y:S05]  /*126b0*/  BSYNC B1 ;  /* 0x0000000000017941 */ /* 0x000fea0003800000 */
.L_x_212:
        /* <DEDUP_REMOVED lines=10> */
.L_x_215:
[----:B------:R-:W-:Y:S05]  /*12760*/  BSYNC B1 ;  /* 0x0000000000017941 */ /* 0x000fea0003800000 */
.L_x_214:
        /* <DEDUP_REMOVED lines=10> */
.L_x_217:
[----:B------:R-:W-:Y:S05]  /*12810*/  BSYNC B1 ;  /* 0x0000000000017941 */ /* 0x000fea0003800000 */
.L_x_216:
        /* <DEDUP_REMOVED lines=13> */
.L_x_219:
[----:B------:R-:W-:Y:S05]  /*128f0*/  BSYNC B1 ;  /* 0x0000000000017941 */ /* 0x000fea0003800000 */
.L_x_218:
        /* <DEDUP_REMOVED lines=13> */
.L_x_221:
[----:B------:R-:W-:Y:S05]  /*129d0*/  BSYNC B1 ;  /* 0x0000000000017941 */ /* 0x000fea0003800000 */
.L_x_220:
        /* <DEDUP_REMOVED lines=10> */
.L_x_223:
[----:B------:R-:W-:Y:S05]  /*12a80*/  BSYNC B1 ;  /* 0x0000000000017941 */ /* 0x000fea0003800000 */
.L_x_222:
        /* <DEDUP_REMOVED lines=10> */
.L_x_225:
[----:B------:R-:W-:Y:S05]  /*12b30*/  BSYNC B1 ;  /* 0x0000000000017941 */ /* 0x000fea0003800000 */
.L_x_224:
        /* <DEDUP_REMOVED lines=13> */
.L_x_227:
[----:B------:R-:W-:Y:S05]  /*12c10*/  BSYNC B1 ;  /* 0x0000000000017941 */ /* 0x000fea0003800000 */
.L_x_226:
        /* <DEDUP_REMOVED lines=13> */
.L_x_229:
[----:B------:R-:W-:Y:S05]  /*12cf0*/  BSYNC B1 ;  /* 0x0000000000017941 */ /* 0x000fea0003800000 */
.L_x_228:
        /* <DEDUP_REMOVED lines=10> */
.L_x_231:
[----:B------:R-:W-:Y:S05]  /*12da0*/  BSYNC B1 ;  /* 0x0000000000017941 */ /* 0x000fea0003800000 */
.L_x_230:
        /* <DEDUP_REMOVED lines=10> */
.L_x_233:
[----:B------:R-:W-:Y:S05]  /*12e50*/  BSYNC B1 ;  /* 0x0000000000017941 */ /* 0x000fea0003800000 */
.L_x_232:
        /* <DEDUP_REMOVED lines=13> */
.L_x_235:
[----:B------:R-:W-:Y:S05]  /*12f30*/  BSYNC B1 ;  /* 0x0000000000017941 */ /* 0x000fea0003800000 */
.L_x_234:
        /* <DEDUP_REMOVED lines=13> */
.L_x_237:
[----:B------:R-:W-:Y:S05]  /*13010*/  BSYNC B1 ;  /* 0x0000000000017941 */ /* 0x000fea0003800000 */
.L_x_236:
        /* <DEDUP_REMOVED lines=10> */
.L_x_239:
[----:B------:R-:W-:Y:S05]  /*130c0*/  BSYNC B1 ;  /* 0x0000000000017941 */ /* 0x000fea0003800000 */
.L_x_238:
        /* <DEDUP_REMOVED lines=10> */
.L_x_241:
[----:B------:R-:W-:Y:S05]  /*13170*/  BSYNC B1 ;  /* 0x0000000000017941 */ /* 0x000fea0003800000 */
.L_x_240:
        /* <DEDUP_REMOVED lines=13> */
.L_x_243:
[----:B------:R-:W-:Y:S05]  /*13250*/  BSYNC B1 ;  /* 0x0000000000017941 */ /* 0x000fea0003800000 */
.L_x_242:
        /* <DEDUP_REMOVED lines=13> */
.L_x_245:
[----:B------:R-:W-:Y:S05]  /*13330*/  BSYNC B1 ;  /* 0x0000000000017941 */ /* 0x000fea0003800000 */
.L_x_244:
        /* <DEDUP_REMOVED lines=10> */
.L_x_247:
[----:B------:R-:W-:Y:S05]  /*133e0*/  BSYNC B1 ;  /* 0x0000000000017941 */ /* 0x000fea0003800000 */
.L_x_246:
        /* <DEDUP_REMOVED lines=10> */
.L_x_249:
[----:B------:R-:W-:Y:S05]  /*13490*/  BSYNC B1 ;  /* 0x0000000000017941 */ /* 0x000fea0003800000 */
.L_x_248:
        /* <DEDUP_REMOVED lines=13> */
.L_x_251:
[----:B------:R-:W-:Y:S05]  /*13570*/  BSYNC B1 ;  /* 0x0000000000017941 */ /* 0x000fea0003800000 */
.L_x_250:
        /* <DEDUP_REMOVED lines=13> */
.L_x_253:
[----:B------:R-:W-:Y:S05]  /*13650*/  BSYNC B1 ;  /* 0x0000000000017941 */ /* 0x000fea0003800000 */
.L_x_252:
        /* <DEDUP_REMOVED lines=10> */
.L_x_255:
[----:B------:R-:W-:Y:S05]  /*13700*/  BSYNC B1 ;  /* 0x0000000000017941 */ /* 0x000fea0003800000 */
.L_x_254:
        /* <DEDUP_REMOVED lines=10> */
.L_x_257:
[----:B------:R-:W-:Y:S05]  /*137b0*/  BSYNC B1 ;  /* 0x0000000000017941 */ /* 0x000fea0003800000 */
.L_x_256:
        /* <DEDUP_REMOVED lines=13> */
.L_x_259:
[----:B------:R-:W-:Y:S05]  /*13890*/  BSYNC B1 ;  /* 0x0000000000017941 */ /* 0x000fea0003800000 */
.L_x_258:
        /* <DEDUP_REMOVED lines=13> */
.L_x_261:
[----:B------:R-:W-:Y:S05]  /*13970*/  BSYNC B1 ;  /* 0x0000000000017941 */ /* 0x000fea0003800000 */
.L_x_260:
        /* <DEDUP_REMOVED lines=10> */
.L_x_263:
[----:B------:R-:W-:Y:S05]  /*13a20*/  BSYNC B1 ;  /* 0x0000000000017941 */ /* 0x000fea0003800000 */
.L_x_262:
        /* <DEDUP_REMOVED lines=10> */
.L_x_265:
[----:B------:R-:W-:Y:S05]  /*13ad0*/  BSYNC B1 ;  /* 0x0000000000017941 */ /* 0x000fea0003800000 */
.L_x_264:
[----:B------:R-:W3:Y:S01]  /*13ae0*/  LDL.LU R21, [R1+0x5dc] ;  /* 0x0005dc0001157983 */ /* 0x000ee20000300800 */
[----:B-----5:R-:W-:Y:S01]  /*13af0*/  HADD2.F32 R20, -RZ, R19.H0_H0 ;  /* 0x20000013ff147230 */ /* 0x020fe20000004100 */
[----:B------:R-:W-:Y:S01]  /*13b00*/  ISETP.GT.AND P3, PT, R3, 0xf0, PT ;  /* 0x000000f00300780c */ /* 0x000fe20003f64270 */
[----:B------:R-:W-:Y:S03]  /*13b10*/  BSSY B1, `(.L_x_266) ;  /* 0x0000008000017945 */ /* 0x000fe60003800000 */
[----:B------:R-:W-:-:S04]  /*13b20*/  FMUL R20, R20, R16 ;  /* 0x0000001014147220 */ /* 0x000fc80000400000 */
[----:B---3--:R-:W-:-:S05]  /*13b30*/  FFMA R20, R21, R2, R20 ;  /* 0x0000000215147223 */ /* 0x008fca0000000014 */
[----:B------:R-:W-:-:S05]  /*13b40*/  F2FP.F16.F32.PACK_AB R20, RZ, R20 ;  /* 0x00000014ff14723e */ /* 0x000fca00000000ff */
[----:B------:R3:W-:Y:S01]  /*13b50*/  @P0 STG.E.U16 desc[UR36][R6.64+0x1d2], R20 ;  /* 0x0001d21406000986 */ /* 0x0007e2000c101524 */
[----:B------:R-:W-:-:S13]  /*13b60*/  ISETP.GT.AND P0, PT, R0, RZ, P3 ;  /* 0x000000ff0000720c */ /* 0x000fda0001f04270 */
[----:B---3--:R-:W-:Y:S05]  /*13b70*/  @!P0 BRA `(.L_x_267) ;  /* 0x0000000000048947 */ /* 0x008fea0003800000 */
[----:B------:R3:W5:Y:S02]  /*13b80*/  LDG.E.LTC128B.U16 R19, desc[UR36][R14.64+0x1e0] ;  /* 0x0001e0240e137981 */ /* 0x000764000c1e1520 */
.L_x_267:
[----:B------:R-:W-:Y:S05]  /*13b90*/  BSYNC B1 ;  /* 0x0000000000017941 */ /* 0x000fea0003800000 */
.L_x_266:
[----:B------:R-:W2:Y:S01]  /*13ba0*/  LDL.LU R21, [R1+0x5e0] ;  /* 0x0005e00001157983 */ /* 0x000ea20000300800 */
[----:B-----5:R-:W-:Y:S01]  /*13bb0*/  HADD2.F32 R20, -RZ, R19.H0_H0 ;  /* 0x20000013ff147230 */ /* 0x020fe20000004100 */
[----:B------:R-:W-:Y:S01]  /*13bc0*/  ISETP.GT.AND P2, PT, R3, 0xf1, PT ;  /* 0x000000f10300780c */ /* 0x000fe20003f44270 */
[----:B------:R-:W-:Y:S03]  /*13bd0*/  BSSY B1, `(.L_x_268) ;  /* 0x0000008000017945 */ /* 0x000fe60003800000 */
[----:B------:R-:W-:-:S04]  /*13be0*/  FMUL R20, R20, R16 ;  /* 0x0000001014147220 */ /* 0x000fc80000400000 */
[----:B--2---:R-:W-:-:S05]  /*13bf0*/  FFMA R20, R21, R2, R20 ;  /* 0x0000000215147223 */ /* 0x004fca0000000014 */
[----:B------:R-:W-:-:S05]  /*13c00*/  F2FP.F16.F32.PACK_AB R20, RZ, R20 ;  /* 0x00000014ff14723e */ /* 0x000fca00000000ff */
[----:B------:R2:W-:Y:S01]  /*13c10*/  @P0 STG.E.U16 desc[UR36][R4.64+0x1e0], R20 ;  /* 0x0001e01404000986 */ /* 0x0005e2000c101524 */
[----:B------:R-:W-:-:S13]  /*13c20*/  ISETP.GT.AND P0, PT, R0, RZ, P2 ;  /* 0x000000ff0000720c */ /* 0x000fda0001704270 */
[----:B--2---:R-:W-:Y:S05]  /*13c30*/  @!P0 BRA `(.L_x_269) ;  /* 0x0000000000048947 */ /* 0x004fea0003800000 */
[----:B------:R2:W5:Y:S02]  /*13c40*/  LDG.E.LTC128B.U16 R19, desc[UR36][R14.64+0x1e2] ;  /* 0x0001e2240e137981 */ /* 0x000564000c1e1520 */
.L_x_269:
[----:B------:R-:W-:Y:S05]  /*13c50*/  BSYNC B1 ;  /* 0x0000000000017941 */ /* 0x000fea0003800000 */
.L_x_268:
        /* <DEDUP_REMOVED lines=10> */
.L_x_271:
[----:B------:R-:W-:Y:S05]  /*13d00*/  BSYNC B1 ;  /* 0x0000000000017941 */ /* 0x000fea0003800000 */
.L_x_270:
        /* <DEDUP_REMOVED lines=10> */
.L_x_273:
[----:B------:R-:W-:Y:S05]  /*13db0*/  BSYNC B1 ;  /* 0x0000000000017941 */ /* 0x000fea0003800000 */
.L_x_272:
        /* <DEDUP_REMOVED lines=11> */
.L_x_275:
[----:B------:R-:W-:Y:S05]  /*13e70*/  BSYNC B1 ;  /* 0x0000000000017941 */ /* 0x000fea0003800000 */
.L_x_274:
[----:B------:R-:W2:Y:S01]  /*13e80*/  LDL.LU R21, [R1+0x5f0] ;  /* 0x0005f00001157983 */ /* 0x000ea20000300800 */
[----:B-----5:R-:W-:Y:S01]  /*13e90*/  HADD2.F32 R20, -RZ, R19.H0_H0 ;  /* 0x20000013ff147230 */ /* 0x020fe20000004100 */
[----:B------:R-:W-:Y:S04]  /*13ea0*/  BSSY B1, `(.L_x_276) ;  /* 0x0000009000017945 */ /* 0x000fe80003800000 */
[----:B------:R-:W-:-:S04]  /*13eb0*/  FMUL R20, R20, R16 ;  /* 0x0000001014147220 */ /* 0x000fc80000400000 */
[----:B--2---:R-:W-:-:S05]  /*13ec0*/  FFMA R20, R21, R2, R20 ;  /* 0x0000000215147223 */ /* 0x004fca0000000014 */
[----:B------:R-:W-:-:S05]  /*13ed0*/  F2FP.F16.F32.PACK_AB R20, RZ, R20 ;  /* 0x00000014ff14723e */ /* 0x000fca00000000ff */
[----:B------:R2:W-:Y:S01]  /*13ee0*/  @P0 STG.E.U16 desc[UR36][R4.64+0x1f0], R20 ;  /* 0x0001f01404000986 */ /* 0x0005e2000c101524 */
[----:B------:R-:W-:-:S04]  /*13ef0*/  ISETP.GT.AND P0, PT, R3, 0xf9, PT ;  /* 0x000000f90300780c */ /* 0x000fc80003f04270 */
[----:B------:R-:W-:-:S13]  /*13f00*/  ISETP.GT.AND P4, PT, R0, RZ, P0 ;  /* 0x000000ff0000720c */ /* 0x000fda0000784270 */
[----:B--2---:R-:W-:Y:S05]  /*13f10*/  @!P4 BRA `(.L_x_277) ;  /* 0x000000000004c947 */ /* 0x004fea0003800000 */
[----:B------:R2:W5:Y:S02]  /*13f20*/  LDG.E.LTC128B.U16 R19, desc[UR36][R14.64+0x1f2] ;  /* 0x0001f2240e137981 */ /* 0x000564000c1e1520 */
.L_x_277:
[----:B------:R-:W-:Y:S05]  /*13f30*/  BSYNC B1 ;  /* 0x0000000000017941 */ /* 0x000fea0003800000 */
.L_x_276:
        /* <DEDUP_REMOVED lines=10> */
.L_x_279:
[----:B------:R-:W-:Y:S05]  /*13fe0*/  BSYNC B1 ;  /* 0x0000000000017941 */ /* 0x000fea0003800000 */
.L_x_278:
        /* <DEDUP_REMOVED lines=10> */
.L_x_281:
[----:B------:R-:W-:Y:S05]  /*14090*/  BSYNC B1 ;  /* 0x0000000000017941 */ /* 0x000fea0003800000 */
.L_x_280:
[----:B------:R-:W3:Y:S01]  /*140a0*/  LDL.LU R21, [R1+0x5fc] ;  /* 0x0005fc0001157983 */ /* 0x000ee20000300800 */
[----:B-----5:R-:W-:Y:S02]  /*140b0*/  HADD2.F32 R20, -RZ, R19.H0_H0 ;  /* 0x20000013ff147230 */ /* 0x020fe40000004100 */
[----:B------:R-:W-:Y:S01]  /*140c0*/  IMAD.U32 R22, RZ, RZ, UR8 ;  /* 0x00000008ff167e24 */ /* 0x000fe2000f8e00ff */
[----:B------:R-:W4:Y:S02]  /*140d0*/  LDL.LU R23, [R1+0x200] ;  /* 0x0002000001177983 */ /* 0x000f240000300800 */
[----:B------:R-:W-:-:S04]  /*140e0*/  FMUL R20, R20, R16 ;  /* 0x0000001014147220 */ /* 0x000fc80000400000 */
[----:B---3--:R-:W-:Y:S01]  /*140f0*/  FFMA R20, R21, R2, R20 ;  /* 0x0000000215147223 */ /* 0x008fe20000000014 */
[----:B------:R-:W-:-:S04]  /*14100*/  IMAD.U32 R21, RZ, RZ, UR9 ;  /* 0x00000009ff157e24 */ /* 0x000fc8000f8e00ff */
[----:B------:R-:W-:Y:S02]  /*14110*/  F2FP.F16.F32.PACK_AB R20, RZ, R20 ;  /* 0x00000014ff14723e */ /* 0x000fe400000000ff */
[----:B------:R-:W-:-:S03]  /*14120*/  SHF.L.U64.HI R155, R22, 0x8, R21 ;  /* 0x00000008169b7819 */ /* 0x000fc60000010215 */
[----:B------:R3:W-:Y:S02]  /*14130*/  @P4 STG.E.U16 desc[UR36][R6.64+0x1f2], R20 ;  /* 0x0001f21406004986 */ /* 0x0007e4000c101524 */
[----:B---3--:R-:W-:-:S04]  /*14140*/  IMAD.U32 R20, RZ, RZ, UR8 ;  /* 0x00000008ff147e24 */ /* 0x008fc8000f8e00ff */
[----:B------:R-:W-:-:S05]  /*14150*/  IMAD.SHL.U32 R154, R20, 0x100, RZ ;  /* 0x00000100149a7824 */ /* 0x000fca00078e00ff */
[----:B------:R-:W-:-:S05]  /*14160*/  IADD3 R20, P4, R154, R4, RZ ;  /* 0x000000049a147210 */ /* 0x000fca0007f9e0ff */
[----:B------:R-:W-:Y:S01]  /*14170*/  IMAD.X R21, R155, 0x1, R5, P4 ;  /* 0x000000019b157824 */ /* 0x000fe200020e0605 */
[----:B------:R-:W-:-:S13]  /*14180*/  ISETP.GT.AND P4, PT, R0, 0x80, P5 ;  /* 0x000000800000780c */ /* 0x000fda0002f84270 */
[----:B------:R-:W3:Y:S01]  /*14190*/  @P4 LDG.E.LTC128B.U16 R19, desc[UR36][R162.64] ;  /* 0x00000024a2134981 */ /* 0x000ee2000c1e1520 */
[----:B------:R-:W-:Y:S01]  /*141a0*/  BSSY B1, `(.L_x_282) ;  /* 0x000000a000017945 */ /* 0x000fe20003800000 */
[----:B---3--:R-:W-:-:S05]  /*141b0*/  HADD2.F32 R22, -RZ, R19.H0_H0 ;  /* 0x20000013ff167230 */ /* 0x008fca0000004100 */
[----:B------:R-:W-:-:S04]  /*141c0*/  FMUL R22, R22, R16 ;  /* 0x0000001016167220 */ /* 0x000fc80000400000 */
[----:B----4-:R-:W-:-:S05]  /*141d0*/  FFMA R22, R23, R2, R22 ;  /* 0x0000000217167223 */ /* 0x010fca0000000016 */
[----:B------:R-:W-:-:S05]  /*141e0*/  F2FP.F16.F32.PACK_AB R22, RZ, R22 ;  /* 0x00000016ff16723e */ /* 0x000fca00000000ff */
[----:B------:R3:W-:Y:S01]  /*141f0*/  @P4 STG.E.U16 desc[UR36][R20.64], R22 ;  /* 0x0000001614004986 */ /* 0x0007e2000c101524 */
[----:B------:R-:W-:-:S04]  /*14200*/  LOP3.LUT P4, RZ, R17, 0x2, RZ, 0xc0, !PT ;  /* 0x0000000211ff7812 */ /* 0x000fc8000788c0ff */
[----:B------:R-:W-:-:S13]  /*14210*/  ISETP.GT.AND P4, PT, R0, 0x80, P4 ;  /* 0x000000800000780c */ /* 0x000fda0002784270 */
[----:B---3--:R-:W-:Y:S05]  /*14220*/  @!P4 BRA `(.L_x_283) ;  /* 0x000000000004c947 */ /* 0x008fea0003800000 */
[----:B------:R3:W5:Y:S02]  /*14230*/  LDG.E.LTC128B.U16 R19, desc[UR36][R10.64+0x2] ;  /* 0x000002240a137981 */ /* 0x000764000c1e1520 */
.L_x_283:
[----:B------:R-:W-:Y:S05]  /*14240*/  BSYNC B1 ;  /* 0x0000000000017941 */ /* 0x000fea0003800000 */
.L_x_282:
[----:B------:R-:W4:Y:S01]  /*14250*/  LDL.LU R23, [R1+0x204] ;  /* 0x0002040001177983 */ /* 0x000f220000300800 */
[----:B-----5:R-:W-:Y:S01]  /*14260*/  HADD2.F32 R22, -RZ, R19.H0_H0 ;  /* 0x20000013ff167230 */ /* 0x020fe20000004100 */
[----:B------:R-:W-:Y:S01]  /*14270*/  ISETP.GT.AND P5, PT, R0, 0x88, P5 ;  /* 0x000000880000780c */ /* 0x000fe20002fa4270 */
[----:B------:R-:W-:Y:S03]  /*14280*/  BSSY B1, `(.L_x_284) ;  /* 0x0000009000017945 */ /* 0x000fe60003800000 */
[----:B------:R-:W-:-:S04]  /*14290*/  FMUL R22, R22, R16 ;  /* 0x0000001016167220 */ /* 0x000fc80000400000 */
[----:B----4-:R-:W-:-:S05]  /*142a0*/  FFMA R22, R23, R2, R22 ;  /* 0x0000000217167223 */ /* 0x010fca0000000016 */
[----:B------:R-:W-:-:S05]  /*142b0*/  F2FP.F16.F32.PACK_AB R22, RZ, R22 ;  /* 0x00000016ff16723e */ /* 0x000fca00000000ff */
[----:B------:R4:W-:Y:S02]  /*142c0*/  @P4 STG.E.U16 desc[UR36][R20.64+0x2], R22 ;  /* 0x0000021614004986 */ /* 0x0009e4000c101524 */
[----:B----4-:R-:W-:-:S05]  /*142d0*/  IADD3 R22, P4, R20, R164, RZ ;  /* 0x000000a414167210 */ /* 0x010fca0007f9e0ff */
[----:B------:R-:W-:Y:S01]  /*142e0*/  IMAD.X R23, R21, 0x1, R165, P4 ;  /* 0x0000000115177824 */ /* 0x000fe200020e06a5 */
[----:B------:R-:W-:Y:S07]  /*142f0*/  @!P5 BRA `(.L_x_285) ;  /* 0x000000000004d947 */ /* 0x000fee0003800000 */
[----:B------:R4:W5:Y:S02]  /*14300*/  LDG.E.LTC128B.U16 R19, desc[UR36][R152.64] ;  /* 0x0000002498137981 */ /* 0x000964000c1e1520 */
.L_x_285:
[----:B------:R-:W-:Y:S05]  /*14310*/  BSYNC B1 ;  /* 0x0000000000017941 */ /* 0x000fea0003800000 */
.L_x_284:
[----:B----4-:R-:W4:Y:S01]  /*14320*/  LDL.LU R153, [R1+0x208] ;  /* 0x0002080001997983 */ /* 0x010f220000300800 */
[----:B-----5:R-:W-:Y:S01]  /*14330*/  HADD2.F32 R152, -RZ, R19.H0_H0 ;  /* 0x20000013ff987230 */ /* 0x020fe20000004100 */
[----:B------:R-:W-:Y:S01]  /*14340*/  LOP3.LUT P4, RZ, R17, 0x2, RZ, 0xc0, !PT ;  /* 0x0000000211ff7812 */ /* 0x000fe2000788c0ff */
[----:B------:R-:W-:Y:S03]  /*14350*/  BSSY B1, `(.L_x_286) ;  /* 0x0000008000017945 */ /* 0x000fe60003800000 */
[----:B------:R-:W-:Y:S01]  /*14360*/  FMUL R152, R152, R16 ;  /* 0x0000001098987220 */ /* 0x000fe20000400000 */
[----:B------:R-:W-:-:S03]  /*14370*/  ISETP.GT.AND P4, PT, R0, 0x88, P4 ;  /* 0x000000880000780c */ /* 0x000fc60002784270 */
[----:B----4-:R-:W-:-:S05]  /*14380*/  FFMA R152, R153, R2, R152 ;  /* 0x0000000299987223 */ /* 0x010fca0000000098 */
[----:B------:R-:W-:-:S05]  /*14390*/  F2FP.F16.F32.PACK_AB R152, RZ, R152 ;  /* 0x00000098ff98723e */ /* 0x000fca00000000ff */
[----:B------:R4:W-:Y:S01]  /*143a0*/  @P5 STG.E.U16 desc[UR36][R22.64], R152 ;  /* 0x0000009816005986 */ /* 0x0009e2000c101524 */
[----:B------:R-:W-:Y:S05]  /*143b0*/  @!P4 BRA `(.L_x_287) ;  /* 0x000000000004c947 */ /* 0x000fea0003800000 */
[----:B------:R0:W5:Y:S02]  /*143c0*/  LDG.E.LTC128B.U16 R19, desc[UR36][R8.64+0x2] ;  /* 0x0000022408137981 */ /* 0x000164000c1e1520 */
.L_x_287:
[----:B------:R-:W-:Y:S05]  /*143d0*/  BSYNC B1 ;  /* 0x0000000000017941 */ /* 0x000fea0003800000 */
.L_x_286:
[----:B------:R-:W2:Y:S01]  /*143e0*/  LDL.LU R153, [R1+0x20c] ;  /* 0x00020c0001997983 */ /* 0x000ea20000300800 */
[----:B----45:R-:W-:Y:S01]  /*143f0*/  HADD2.F32 R152, -RZ, R19.H0_H0 ;  /* 0x20000013ff987230 */ /* 0x030fe20000004100 */
[----:B------:R-:W-:Y:S01]  /*14400*/  LOP3.LUT P5, RZ, R17, 0x4, RZ, 0xc0, !PT ;  /* 0x0000000411ff7812 */ /* 0x000fe200078ac0ff */
[----:B------:R-:W-:Y:S03]  /*14410*/  BSSY B1, `(.L_x_288) ;  /* 0x0000008000017945 */ /* 0x000fe60003800000 */
[----:B------:R-:W-:-:S04]  /*14420*/  FMUL R152, R152, R16 ;  /* 0x0000001098987220 */ /* 0x000fc80000400000 */
[----:B--2---:R-:W-:-:S05]  /*14430*/  FFMA R152, R153, R2, R152 ;  /* 0x0000000299987223 */ /* 0x004fca0000000098 */
[----:B------:R-:W-:-:S05]  /*14440*/  F2FP.F16.F32.PACK_AB R152, RZ, R152 ;  /* 0x00000098ff98723e */ /* 0x000fca00000000ff */
[----:B------:R2:W-:Y:S01]  /*14450*/  @P4 STG.E.U16 desc[UR36][R22.64+0x2], R152 ;  /* 0x0000029816004986 */ /* 0x0005e2000c101524 */
[----:B------:R-:W-:-:S13]  /*14460*/  ISETP.GT.AND P4, PT, R0, 0x80, P5 ;  /* 0x000000800000780c */ /* 0x000fda0002f84270 */
[----:B--2---:R-:W-:Y:S05]  /*14470*/  @!P4 BRA `(.L_x_289) ;  /* 0x000000000004c947 */ /* 0x004fea0003800000 */
[----:B------:R2:W5:Y:S02]  /*14480*/  LDG.E.LTC128B.U16 R19, desc[UR36][R10.64+0x10] ;  /* 0x000010240a137981 */ /* 0x000564000c1e1520 */
.L_x_289:
[----:B------:R-:W-:Y:S05]  /*14490*/  BSYNC B1 ;  /* 0x0000000000017941 */ /* 0x000fea0003800000 */
.L_x_288:
[----:B------:R-:W4:Y:S01]  /*144a0*/  LDL.LU R153, [R1+0x210] ;  /* 0x0002100001997983 */ /* 0x000f220000300800 */
[----:B-----5:R-:W-:Y:S01]  /*144b0*/  HADD2.F32 R152, -RZ, R19.H0_H0 ;  /* 0x20000013ff987230 */ /* 0x020fe20000004100 */
[----:B------:R-:W-:Y:S01]  /*144c0*/  LOP3.LUT P5, RZ, R17, 0x8, RZ, 0xc0, !PT ;  /* 0x0000000811ff7812 */ /* 0x000fe200078ac0ff */
[----:B------:R-:W-:Y:S03]  /*144d0*/  BSSY B1, `(.L_x_290) ;  /* 0x0000008000017945 */ /* 0x000fe60003800000 */
[----:B------:R-:W-:-:S04]  /*144e0*/  FMUL R152, R152, R16 ;  /* 0x0000001098987220 */ /* 0x000fc80000400000 */
[----:B----4-:R-:W-:-:S05]  /*144f0*/  FFMA R152, R153, R2, R152 ;  /* 0x0000000299987223 */ /* 0x010fca0000000098 */
[----:B------:R-:W-:-:S05]  /*14500*/  F2FP.F16.F32.PACK_AB R152, RZ, R152 ;  /* 0x00000098ff98723e */ /* 0x000fca00000000ff */
[----:B------:R4:W-:Y:S01]  /*14510*/  @P4 STG.E.U16 desc[UR36][R20.64+0x10], R152 ;  /* 0x0000109814004986 */ /* 0x0009e2000c101524 */
[----:B------:R-:W-:-:S13]  /*14520*/  ISETP.GT.AND P4, PT, R0, 0x80, P5 ;  /* 0x000000800000780c */ /* 0x000fda0002f84270 */
[----:B----4-:R-:W-:Y:S05]  /*14530*/  @!P4 BRA `(.L_x_291) ;  /* 0x000000000004c947 */ /* 0x010fea0003800000 */
[----:B------:R4:W5:Y:S02]  /*14540*/  LDG.E.LTC128B.U16 R19, desc[UR36][R10.64+0x12] ;  /* 0x000012240a137981 */ /* 0x000964000c1e1520 */
.L_x_291:
[----:B------:R-:W-:Y:S05]  /*14550*/  BSYNC B1 ;  /* 0x0000000000017941 */ /* 0x000fea0003800000 */
.L_x_290:
[----:B------:R-:W2:Y:S01]  /*14560*/  LDL.LU R153, [R1+0x214] ;  /* 0x0002140001997983 */ /* 0x000ea20000300800 */
[----:B-----5:R-:W-:Y:S01]  /*14570*/  HADD2.F32 R152, -RZ, R19.H0_H0 ;  /* 0x20000013ff987230 */ /* 0x020fe20000004100 */
[----:B------:R-:W-:Y:S04]  /*14580*/  BSSY B1, `(.L_x_292) ;  /* 0x0000009000017945 */ /* 0x000fe80003800000 */
[----:B------:R-:W-:-:S04]  /*14590*/  FMUL R152, R152, R16 ;  /* 0x0000001098987220 */ /* 0x000fc80000400000 */
[----:B--2---:R-:W-:-:S05]  /*145a0*/  FFMA R152, R153, R2, R152 ;  /* 0x0000000299987223 */ /* 0x004fca0000000098 */
[----:B------:R-:W-:-:S05]  /*145b0*/  F2FP.F16.F32.PACK_AB R152, RZ, R152 ;  /* 0x00000098ff98723e */ /* 0x000fca00000000ff */
[----:B------:R2:W-:Y:S01]  /*145c0*/  @P4 STG.E.U16 desc[UR36][R20.64+0x12], R152 ;  /* 0x0000129814004986 */ /* 0x0005e2000c101524 */
[----:B------:R-:W-:-:S04]  /*145d0*/  LOP3.LUT P4, RZ, R17, 0x4, RZ, 0xc0, !PT ;  /* 0x0000000411ff7812 */ /* 0x000fc8000788c0ff */
[----:B------:R-:W-:-:S13]  /*145e0*/  ISETP.GT.AND P4, PT, R0, 0x88, P4 ;  /* 0x000000880000780c */ /* 0x000fda0002784270 */
[----:B--2---:R-:W-:Y:S05]  /*145f0*/  @!P4 BRA `(.L_x_293) ;  /* 0x000000000004c947 */ /* 0x004fea0003800000 */
[----:B------:R2:W5:Y:S02]  /*14600*/  LDG.E.LTC128B.U16 R19, desc[UR36][R8.64+0x10] ;  /* 0x0000102408137981 */ /* 0x000564000c1e1520 */
.L_x_293:
[----:B------:R-:W-:Y:S05]  /*14610*/  BSYNC B1 ;  /* 0x0000000000017941 */ /* 0x000fea0003800000 */
.L_x_292:
        /* <DEDUP_REMOVED lines=10> */
.L_x_295:
[----:B------:R-:W-:Y:S05]  /*146c0*/  BSYNC B1 ;  /* 0x0000000000017941 */ /* 0x000fea0003800000 */
.L_x_294:
[----:B------:R-:W2:Y:S01]  /*146d0*/  LDL.LU R153, [R1+0x21c] ;  /* 0x00021c0001997983 */ /* 0x000ea20000300800 */
[----:B-----5:R-:W-:Y:S01]  /*146e0*/  HADD2.F32 R152, -RZ, R19.H0_H0 ;  /* 0x20000013ff987230 */ /* 0x020fe20000004100 */
        /* <DEDUP_REMOVED lines=9> */
.L_x_297:
[----:B------:R-:W-:Y:S05]  /*14780*/  BSYNC B1 ;  /* 0x0000000000017941 */ /* 0x000fea0003800000 */
.L_x_296:
[----:B------:R-:W3:Y:S01]  /*14790*/  LDL.LU R153, [R1+0x220] ;  /* 0x0002200001997983 */ /* 0x000ee20000300800 */
[----:B-----5:R-:W-:Y:S01]  /*147a0*/  HADD2.F32 R152, -RZ, R19.H0_H0 ;  /* 0x20000013ff987230 */ /* 0x020fe20000004100 */
[----:B------:R-:W-:Y:S01]  /*147b0*/  LOP3.LUT P5, RZ, R18, 0x4000000, RZ, 0xc0, !PT ;  /* 0x0400000012ff7812 */ /* 0x000fe200078ac0ff */
[----:B------:R-:W-:Y:S03]  /*147c0*/  BSSY B1, `(.L_x_298) ;  /* 0x0000008000017945 */ /* 0x000fe60003800000 */
[----:B------:R-:W-:-:S04]  /*147d0*/  FMUL R152, R152, R16 ;  /* 0x0000001098987220 */ /* 0x000fc80000400000 */
[----:B---3--:R-:W-:-:S05]  /*147e0*/  FFMA R152, R153, R2, R152 ;  /* 0x0000000299987223 */ /* 0x008fca0000000098 */
[----:B------:R-:W-:-:S05]  /*147f0*/  F2FP.F16.F32.PACK_AB R152, RZ, R152 ;  /* 0x00000098ff98723e */ /* 0x000fca00000000ff */
[----:B------:R3:W-:Y:S01]  /*14800*/  @P4 STG.E.U16 desc[UR36][R20.64+0x20], R152 ;  /* 0x0000209814004986 */ /* 0x0007e2000c101524 */
[----:B------:R-:W-:-:S13]  /*14810*/  ISETP.GT.AND P4, PT, R0, 0x80, P5 ;  /* 0x000000800000780c */ /* 0x000fda0002f84270 */
[----:B---3--:R-:W-:Y:S05]  /*14820*/  @!P4 BRA `(.L_x_299) ;  /* 0x000000000004c947 */ /* 0x008fea0003800000 */
[----:B------:R3:W5:Y:S02]  /*14830*/  LDG.E.LTC128B.U16 R19, desc[UR36][R10.64+0x22] ;  /* 0x000022240a137981 */ /* 0x000764000c1e1520 */
.L_x_299:
[----:B------:R-:W-:Y:S05]  /*14840*/  BSYNC B1 ;  /* 0x0000000000017941 */ /* 0x000fea0003800000 */
.L_x_298:
        /* <DEDUP_REMOVED lines=11> */
.L_x_301:
[----:B------:R-:W-:Y:S05]  /*14900*/  BSYNC B1 ;  /* 0x0000000000017941 */ /* 0x000fea0003800000 */
.L_x_300:
        /* <DEDUP_REMOVED lines=10> */
.L_x_303:
[----:B------:R-:W-:Y:S05]  /*149b0*/  BSYNC B1 ;  /* 0x0000000000017941 */ /* 0x000fea0003800000 */
.L_x_302:
        /* <DEDUP_REMOVED lines=11> */
.L_x_305:
[----:B------:R-:W-:Y:S05]  /*14a70*/  BSYNC B1 ;  /* 0x0000000000017941 */ /* 0x000fea0003800000 */
.L_x_304:
        /* <DEDUP_REMOVED lines=11> */
.L_x_307:
[----:B------:R-:W-:Y:S05]  /*14b30*/  BSYNC B1 ;  /* 0x0000000000017941 */ /* 0x000fea0003800000 */
.L_x_306:
        /* <DEDUP_REMOVED lines=11> */
.L_x_309:
[----:B------:R-:W-:Y:S05]  /*14bf0*/  BSYNC B1 ;  /* 0x0000000000017941 */ /* 0x000fea0003800000 */
.L_x_308:
        /* <DEDUP_REMOVED lines=10> */
.L_x_311:
[----:B------:R-:W-:Y:S05]  /*14ca0*/  BSYNC B1 ;  /* 0x0000000000017941 */ /* 0x000fea0003800000 */
.L_x_310:
        /* <DEDUP_REMOVED lines=11> */
.L_x_313:
[----:B------:R-:W-:Y:S05]  /*14d60*/  BSYNC B1 ;  /* 0x0000000000017941 */ /* 0x000fea0003800000 */
.L_x_312:
        /* <DEDUP_REMOVED lines=11> */
.L_x_315:
[----:B------:R-:W-:Y:S05]  /*14e20*/  BSYNC B1 ;  /* 0x0000000000017941 */ /* 0x000fea0003800000 */
.L_x_314:
        /* <DEDUP_REMOVED lines=11> */
.L_x_317:
[----:B------:R-:W-:Y:S05]  /*14ee0*/  BSYNC B1 ;  /* 0x0000000000017941 */ /* 0x000fea0003800000 */
.L_x_316:
        /* <DEDUP_REMOVED lines=10> */
.L_x_319:
[----:B------:R-:W-:Y:S05]  /*14f90*/  BSYNC B1 ;  /* 0x0000000000017941 */ /* 0x000fea0003800000 */
.L_x_318:
        /* <DEDUP_REMOVED lines=11> */
.L_x_321:
[----:B------:R-:W-:Y:S05]  /*15050*/  BSYNC B1 ;  /* 0x0000000000017941 */ /* 0x000fea0003800000 */
.L_x_320:
        /* <DEDUP_REMOVED lines=11> */
.L_x_323:
[----:B------:R-:W-:Y:S05]  /*15110*/  BSYNC B1 ;  /* 0x0000000000017941 */ /* 0x000fea0003800000 */
.L_x_322:
        /* <DEDUP_REMOVED lines=11> */
.L_x_325:
[----:B------:R-:W-:Y:S05]  /*151d0*/  BSYNC B1 ;  /* 0x0000000000017941 */ /* 0x000fea0003800000 */
.L_x_324:
        /* <DEDUP_REMOVED lines=10> */
.L_x_327:
[----:B------:R-:W-:Y:S05]  /*15280*/  BSYNC B1 ;  /* 0x0000000000017941 */ /* 0x000fea0003800000 */
.L_x_326:
        /* <DEDUP_REMOVED lines=11> */
.L_x_329:
[----:B------:R-:W-:Y:S05]  /*15340*/  BSYNC B1 ;  /* 0x0000000000017941 */ /* 0x000fea0003800000 */
.L_x_328:
        /* <DEDUP_REMOVED lines=11> */
.L_x_331:
[----:B------:R-:W-:Y:S05]  /*15400*/  BSYNC B1 ;  /* 0x0000000000017941 */ /* 0x000fea0003800000 */
.L_x_330:
        /* <DEDUP_REMOVED lines=11> */
.L_x_333:
[----:B------:R-:W-:Y:S05]  /*154c0*/  BSYNC B1 ;  /* 0x0000000000017941 */ /* 0x000fea0003800000 */
.L_x_332:
        /* <DEDUP_REMOVED lines=10> */
.L_x_335:
[----:B------:R-:W-:Y:S05]  /*15570*/  BSYNC B1 ;  /* 0x0000000000017941 */ /* 0x000fea0003800000 */
.L_x_334:
        /* <DEDUP_REMOVED lines=11> */
.L_x_337:
[----:B------:R-:W-:Y:S05]  /*15630*/  BSYNC B1 ;  /* 0x0000000000017941 */ /* 0x000fea0003800000 */
.L_x_336:
        /* <DEDUP_REMOVED lines=11> */
.L_x_339:
[----:B------:R-:W-:Y:S05]  /*156f0*/  BSYNC B1 ;  /* 0x0000000000017941 */ /* 0x000fea0003800000 */
.L_x_338:
        /* <DEDUP_REMOVED lines=11> */
.L_x_341:
[----:B------:R-:W-:Y:S05]  /*157b0*/  BSYNC B1 ;  /* 0x0000000000017941 */ /* 0x000fea0003800000 */
.L_x_340:
        /* <DEDUP_REMOVED lines=10> */
.L_x_343:
[----:B------:R-:W-:Y:S05]  /*15860*/  BSYNC B1 ;  /* 0x0000000000017941 */ /* 0x000fea0003800000 */
.L_x_342:
        /* <DEDUP_REMOVED lines=11> */
.L_x_345:
[----:B------:R-:W-:Y:S05]  /*15920*/  BSYNC B1 ;  /* 0x0000000000017941 */ /* 0x000fea0003800000 */
.L_x_344:
        /* <DEDUP_REMOVED lines=11> */
.L_x_347:
[----:B------:R-:W-:Y:S05]  /*159e0*/  BSYNC B1 ;  /* 0x0000000000017941 */ /* 0x000fea0003800000 */
.L_x_346:
        /* <DEDUP_REMOVED lines=11> */
.L_x_349:
[----:B------:R-:W-:Y:S05]  /*15aa0*/  BSYNC B1 ;  /* 0x0000000000017941 */ /* 0x000fea0003800000 */
.L_x_348:
        /* <DEDUP_REMOVED lines=10> */
.L_x_351:
[----:B------:R-:W-:Y:S05]  /*15b50*/  BSYNC B1 ;  /* 0x0000000000017941 */ /* 0x000fea0003800000 */
.L_x_350:
        /* <DEDUP_REMOVED lines=11> */
.L_x_353:
[----:B------:R-:W-:Y:S05]  /*15c10*/  BSYNC B1 ;  /* 0x0000000000017941 */ /* 0x000fea0003800000 */
.L_x_352:
        /* <DEDUP_REMOVED lines=11> */
.L_x_355:
[----:B------:R-:W-:Y:S05]  /*15cd0*/  BSYNC B1 ;  /* 0x0000000000017941 */ /* 0x000fea0003800000 */
.L_x_354:
        /* <DEDUP_REMOVED lines=11> */
.L_x_357:
[----:B------:R-:W-:Y:S05]  /*15d90*/  BSYNC B1 ;  /* 0x0000000000017941 */ /* 0x000fea0003800000 */
.L_x_356:
        /* <DEDUP_REMOVED lines=10> */
.L_x_359:
[----:B------:R-:W-:Y:S05]  /*15e40*/  BSYNC B1 ;  /* 0x0000000000017941 */ /* 0x000fea0003800000 */
.L_x_358:
        /* <DEDUP_REMOVED lines=11> */
.L_x_361:
[----:B------:R-:W-:Y:S05]  /*15f00*/  BSYNC B1 ;  /* 0x0000000000017941 */ /* 0x000fea0003800000 */
.L_x_360:
        /* <DEDUP_REMOVED lines=11> */
.L_x_363:
[----:B------:R-:W-:Y:S05]  /*15fc0*/  BSYNC B1 ;  /* 0x0000000000017941 */ /* 0x000fea0003800000 */
.L_x_362:
        /* <DEDUP_REMOVED lines=11> */
.L_x_365:
[----:B------:R-:W-:Y:S05]  /*16080*/  BSYNC B1 ;  /* 0x0000000000017941 */ /* 0x000fea0003800000 */
.L_x_364:
        /* <DEDUP_REMOVED lines=10> */
.L_x_367:
[----:B------:R-:W-:Y:S05]  /*16130*/  BSYNC B1 ;  /* 0x0000000000017941 */ /* 0x000fea0003800000 */
.L_x_366:
        /* <DEDUP_REMOVED lines=11> */
.L_x_369:
[----:B------:R-:W-:Y:S05]  /*161f0*/  BSYNC B1 ;  /* 0x0000000000017941 */ /* 0x000fea0003800000 */
.L_x_368:
        /* <DEDUP_REMOVED lines=11> */
.L_x_371:
[----:B------:R-:W-:Y:S05]  /*162b0*/  BSYNC B1 ;  /* 0x0000000000017941 */ /* 0x000fea0003800000 */
.L_x_370:
        /* <DEDUP_REMOVED lines=11> */
.L_x_373:
[----:B------:R-:W-:Y:S05]  /*16370*/  BSYNC B1 ;  /* 0x0000000000017941 */ /* 0x000fea0003800000 */
.L_x_372:
        /* <DEDUP_REMOVED lines=10> */
.L_x_375:
[----:B------:R-:W-:Y:S05]  /*16420*/  BSYNC B1 ;  /* 0x0000000000017941 */ /* 0x000fea0003800000 */
.L_x_374:
        /* <DEDUP_REMOVED lines=11> */
.L_x_377:
[----:B------:R-:W-:Y:S05]  /*164e0*/  BSYNC B1 ;  /* 0x0000000000017941 */ /* 0x000fea0003800000 */
.L_x_376:
        /* <DEDUP_REMOVED lines=11> */
.L_x_379:
[----:B------:R-:W-:Y:S05]  /*165a0*/  BSYNC B1 ;  /* 0x0000000000017941 */ /* 0x000fea0003800000 */
.L_x_378:
        /* <DEDUP_REMOVED lines=11> */
.L_x_381:
[----:B------:R-:W-:Y:S05]  /*16660*/  BSYNC B1 ;  /* 0x0000000000017941 */ /* 0x000fea0003800000 */
.L_x_380:
        /* <DEDUP_REMOVED lines=10> */
.L_x_383:
[----:B------:R-:W-:Y:S05]  /*16710*/  BSYNC B1 ;  /* 0x0000000000017941 */ /* 0x000fea0003800000 */
.L_x_382:
        /* <DEDUP_REMOVED lines=11> */
.L_x_385:
[----:B------:R-:W-:Y:S05]  /*167d0*/  BSYNC B1 ;  /* 0x0000000000017941 */ /* 0x000fea0003800000 */
.L_x_384:
        /* <DEDUP_REMOVED lines=11> */
.L_x_387:
[----:B------:R-:W-:Y:S05]  /*16890*/  BSYNC B1 ;  /* 0x0000000000017941 */ /* 0x000fea0003800000 */
.L_x_386:
        /* <DEDUP_REMOVED lines=11> */
.L_x_389:
[----:B------:R-:W-:Y:S05]  /*16950*/  BSYNC B1 ;  /* 0x0000000000017941 */ /* 0x000fea0003800000 */
.L_x_388:
        /* <DEDUP_REMOVED lines=10> */
.L_x_391:
[----:B------:R-:W-:Y:S05]  /*16a00*/  BSYNC B1 ;  /* 0x0000000000017941 */ /* 0x000fea0003800000 */
.L_x_390:
        /* <DEDUP_REMOVED lines=11> */
.L_x_393:
[----:B------:R-:W-:Y:S05]  /*16ac0*/  BSYNC B1 ;  /* 0x0000000000017941 */ /* 0x000fea0003800000 */
.L_x_392:
        /* <DEDUP_REMOVED lines=11> */
.L_x_395:
[----:B------:R-:W-:Y:S05]  /*16b80*/  BSYNC B1 ;  /* 0x0000000000017941 */ /* 0x000fea0003800000 */
.L_x_394:
        /* <DEDUP_REMOVED lines=11> */
.L_x_397:
[----:B------:R-:W-:Y:S05]  /*16c40*/  BSYNC B1 ;  /* 0x0000000000017941 */ /* 0x000fea0003800000 */
.L_x_396:
        /* <DEDUP_REMOVED lines=10> */
.L_x_399:
[----:B------:R-:W-:Y:S05]  /*16cf0*/  BSYNC B1 ;  /* 0x0000000000017941 */ /* 0x000fea0003800000 */
.L_x_398:
        /* <DEDUP_REMOVED lines=11> */
.L_x_401:
[----:B------:R-:W-:Y:S05]  /*16db0*/  BSYNC B1 ;  /* 0x0000000000017941 */ /* 0x000fea0003800000 */
.L_x_400:
        /* <DEDUP_REMOVED lines=11> */
.L_x_403:
[----:B------:R-:W-:Y:S05]  /*16e70*/  BSYNC B1 ;  /* 0x0000000000017941 */ /* 0x000fea0003800000 */
.L_x_402:
        /* <DEDUP_REMOVED lines=11> */
.L_x_405:
[----:B------:R-:W-:Y:S05]  /*16f30*/  BSYNC B1 ;  /* 0x0000000000017941 */ /* 0x000fea0003800000 */
.L_x_404:
        /* <DEDUP_REMOVED lines=10> */
.L_x_407:
[----:B------:R-:W-:Y:S05]  /*16fe0*/  BSYNC B1 ;  /* 0x0000000000017941 */ /* 0x000fea0003800000 */
.L_x_406:
        /* <DEDUP_REMOVED lines=11> */
.L_x_409:
[----:B------:R-:W-:Y:S05]  /*170a0*/  BSYNC B1 ;  /* 0x0000000000017941 */ /* 0x000fea0003800000 */
.L_x_408:
        /* <DEDUP_REMOVED lines=11> */
.L_x_411:
[----:B------:R-:W-:Y:S05]  /*17160*/  BSYNC B1 ;  /* 0x0000000000017941 */ /* 0x000fea0003800000 */
.L_x_410:
        /* <DEDUP_REMOVED lines=11> */
.L_x_413:
[----:B------:R-:W-:Y:S05]  /*17220*/  BSYNC B1 ;  /* 0x0000000000017941 */ /* 0x000fea0003800000 */
.L_x_412:
        /* <DEDUP_REMOVED lines=10> */
.L_x_415:
[----:B------:R-:W-:Y:S05]  /*172d0*/  BSYNC B1 ;  /* 0x0000000000017941 */ /* 0x000fea0003800000 */
.L_x_414:
        /* <DEDUP_REMOVED lines=11> */
.L_x_417:
[----:B------:R-:W-:Y:S05]  /*17390*/  BSYNC B1 ;  /* 0x0000000000017941 */ /* 0x000fea0003800000 */
.L_x_416:
        /* <DEDUP_REMOVED lines=11> */
.L_x_419:
[----:B------:R-:W-:Y:S05]  /*17450*/  BSYNC B1 ;  /* 0x0000000000017941 */ /* 0x000fea0003800000 */
.L_x_418:
        /* <DEDUP_REMOVED lines=11> */
.L_x_421:
[----:B------:R-:W-:Y:S05]  /*17510*/  BSYNC B1 ;  /* 0x0000000000017941 */ /* 0x000fea0003800000 */
.L_x_420:
        /* <DEDUP_REMOVED lines=10> */
.L_x_423:
[----:B------:R-:W-:Y:S05]  /*175c0*/  BSYNC B1 ;  /* 0x0000000000017941 */ /* 0x000fea0003800000 */
.L_x_422:
        /* <DEDUP_REMOVED lines=11> */
.L_x_425:
[----:B------:R-:W-:Y:S05]  /*17680*/  BSYNC B1 ;  /* 0x0000000000017941 */ /* 0x000fea0003800000 */
.L_x_424:
        /* <DEDUP_REMOVED lines=11> */
.L_x_427:
[----:B------:R-:W-:Y:S05]  /*17740*/  BSYNC B1 ;  /* 0x0000000000017941 */ /* 0x000fea0003800000 */
.L_x_426:
        /* <DEDUP_REMOVED lines=11> */
.L_x_429:
[----:B------:R-:W-:Y:S05]  /*17800*/  BSYNC B1 ;  /* 0x0000000000017941 */ /* 0x000fea0003800000 */
.L_x_428:
        /* <DEDUP_REMOVED lines=10> */
.L_x_431:
[----:B------:R-:W-:Y:S05]  /*178b0*/  BSYNC B1 ;  /* 0x0000000000017941 */ /* 0x000fea0003800000 */
.L_x_430:
        /* <DEDUP_REMOVED lines=11> */
.L_x_433:
[----:B------:R-:W-:Y:S05]  /*17970*/  BSYNC B1 ;  /* 0x0000000000017941 */ /* 0x000fea0003800000 */
.L_x_432:
        /* <DEDUP_REMOVED lines=11> */
.L_x_435:
[----:B------:R-:W-:Y:S05]  /*17a30*/  BSYNC B1 ;  /* 0x0000000000017941 */ /* 0x000fea0003800000 */
.L_x_434:
        /* <DEDUP_REMOVED lines=11> */
.L_x_437:
[----:B------:R-:W-:Y:S05]  /*17af0*/  BSYNC B1 ;  /* 0x0000000000017941 */ /* 0x000fea0003800000 */
.L_x_436:
        /* <DEDUP_REMOVED lines=10> */
.L_x_439:
[----:B------:R-:W-:Y:S05]  /*17ba0*/  BSYNC B1 ;  /* 0x0000000000017941 */ /* 0x000fea0003800000 */
.L_x_438:
        /* <DEDUP_REMOVED lines=11> */
.L_x_441:
[----:B------:R-:W-:Y:S05]  /*17c60*/  BSYNC B1 ;  /* 0x0000000000017941 */ /* 0x000fea0003800000 */
.L_x_440:
        /* <DEDUP_REMOVED lines=11> */
.L_x_443:
[----:B------:R-:W-:Y:S05]  /*17d20*/  BSYNC B1 ;  /* 0x0000000000017941 */ /* 0x000fea0003800000 */
.L_x_442:
        /* <DEDUP_REMOVED lines=11> */
.L_x_445:
[----:B------:R-:W-:Y:S05]  /*17de0*/  BSYNC B1 ;  /* 0x0000000000017941 */ /* 0x000fea0003800000 */
.L_x_444:
        /* <DEDUP_REMOVED lines=10> */
.L_x_447:
[----:B------:R-:W-:Y:S05]  /*17e90*/  BSYNC B1 ;  /* 0x0000000000017941 */ /* 0x000fea0003800000 */
.L_x_446:
        /* <DEDUP_REMOVED lines=11> */
.L_x_449:
[----:B------:R-:W-:Y:S05]  /*17f50*/  BSYNC B1 ;  /* 0x0000000000017941 */ /* 0x000fea0003800000 */
.L_x_448:
        /* <DEDUP_REMOVED lines=11> */
.L_x_451:
[----:B------:R-:W-:Y:S05]  /*18010*/  BSYNC B1 ;  /* 0x0000000000017941 */ /* 0x000fea0003800000 */
.L_x_450:
        /* <DEDUP_REMOVED lines=11> */
.L_x_453:
[----:B------:R-:W-:Y:S05]  /*180d0*/  BSYNC B1 ;  /* 0x0000000000017941 */ /* 0x000fea0003800000 */
.L_x_452:
        /* <DEDUP_REMOVED lines=10> */
.L_x_455:
[----:B------:R-:W-:Y:S05]  /*18180*/  BSYNC B1 ;  /* 0x0000000000017941 */ /* 0x000fea0003800000 */
.L_x_454:
        /* <DEDUP_REMOVED lines=11> */
.L_x_457:
[----:B------:R-:W-:Y:S05]  /*18240*/  BSYNC B1 ;  /* 0x0000000000017941 */ /* 0x000fea0003800000 */
.L_x_456:
        /* <DEDUP_REMOVED lines=11> */
.L_x_459:
[----:B------:R-:W-:Y:S05]  /*18300*/  BSYNC B1 ;  /* 0x0000000000017941 */ /* 0x000fea0003800000 */
.L_x_458:
        /* <DEDUP_REMOVED lines=11> */
.L_x_461:
[----:B------:R-:W-:Y:S05]  /*183c0*/  BSYNC B1 ;  /* 0x0000000000017941 */ /* 0x000fea0003800000 */
.L_x_460:
        /* <DEDUP_REMOVED lines=10> */
.L_x_463:
[----:B------:R-:W-:Y:S05]  /*18470*/  BSYNC B1 ;  /* 0x0000000000017941 */ /* 0x000fea0003800000 */
.L_x_462:
        /* <DEDUP_REMOVED lines=11> */
.L_x_465:
[----:B------:R-:W-:Y:S05]  /*18530*/  BSYNC B1 ;  /* 0x0000000000017941 */ /* 0x000fea0003800000 */
.L_x_464:
        /* <DEDUP_REMOVED lines=11> */
.L_x_467:
[----:B------:R-:W-:Y:S05]  /*185f0*/  BSYNC B1 ;  /* 0x0000000000017941 */ /* 0x000fea0003800000 */
.L_x_466:
        /* <DEDUP_REMOVED lines=11> */
.L_x_469:
[----:B------:R-:W-:Y:S05]  /*186b0*/  BSYNC B1 ;  /* 0x0000000000017941 */ /* 0x000fea0003800000 */
.L_x_468:
        /* <DEDUP_REMOVED lines=10> */
.L_x_471:
[----:B------:R-:W-:Y:S05]  /*18760*/  BSYNC B1 ;  /* 0x0000000000017941 */ /* 0x000fea0003800000 */
.L_x_470:
        /* <DEDUP_REMOVED lines=11> */
.L_x_473:
[----:B------:R-:W-:Y:S05]  /*18820*/  BSYNC B1 ;  /* 0x0000000000017941 */ /* 0x000fea0003800000 */
.L_x_472:
        /* <DEDUP_REMOVED lines=11> */
.L_x_475:
[----:B------:R-:W-:Y:S05]  /*188e0*/  BSYNC B1 ;  /* 0x0000000000017941 */ /* 0x000fea0003800000 */
.L_x_474:
        /* <DEDUP_REMOVED lines=11> */
.L_x_477:
[----:B------:R-:W-:Y:S05]  /*189a0*/  BSYNC B1 ;  /* 0x0000000000017941 */ /* 0x000fea0003800000 */
.L_x_476:
        /* <DEDUP_REMOVED lines=10> */
.L_x_479:
[----:B------:R-:W-:Y:S05]  /*18a50*/  BSYNC B1 ;  /* 0x0000000000017941 */ /* 0x000fea0003800000 */
.L_x_478:
        /* <DEDUP_REMOVED lines=11> */
.L_x_481:
[----:B------:R-:W-:Y:S05]  /*18b10*/  BSYNC B1 ;  /* 0x0000000000017941 */ /* 0x000fea0003800000 */
.L_x_480:
        /* <DEDUP_REMOVED lines=11> */
.L_x_483:
[----:B------:R-:W-:Y:S05]  /*18bd0*/  BSYNC B1 ;  /* 0x0000000000017941 */ /* 0x000fea0003800000 */
.L_x_482:
        /* <DEDUP_REMOVED lines=11> */
.L_x_485:
[----:B------:R-:W-:Y:S05]  /*18c90*/  BSYNC B1 ;  /* 0x0000000000017941 */ /* 0x000fea0003800000 */
.L_x_484:
        /* <DEDUP_REMOVED lines=10> */
.L_x_487:
[----:B------:R-:W-:Y:S05]  /*18d40*/  BSYNC B1 ;  /* 0x0000000000017941 */ /* 0x000fea0003800000 */
.L_x_486:
        /* <DEDUP_REMOVED lines=11> */
.L_x_489:
[----:B------:R-:W-:Y:S05]  /*18e00*/  BSYNC B1 ;  /* 0x0000000000017941 */ /* 0x000fea0003800000 */
.L_x_488:
        /* <DEDUP_REMOVED lines=11> */
.L_x_491:
[----:B------:R-:W-:Y:S05]  /*18ec0*/  BSYNC B1 ;  /* 0x0000000000017941 */ /* 0x000fea0003800000 */
.L_x_490:
        /* <DEDUP_REMOVED lines=11> */
.L_x_493:
[----:B------:R-:W-:Y:S05]  /*18f80*/  BSYNC B1 ;  /* 0x0000000000017941 */ /* 0x000fea0003800000 */
.L_x_492:
        /* <DEDUP_REMOVED lines=10> */
.L_x_495:
[----:B------:R-:W-:Y:S05]  /*19030*/  BSYNC B1 ;  /* 0x0000000000017941 */ /* 0x000fea0003800000 */
.L_x_494:
        /* <DEDUP_REMOVED lines=11> */
.L_x_497:
[----:B------:R-:W-:Y:S05]  /*190f0*/  BSYNC B1 ;  /* 0x0000000000017941 */ /* 0x000fea0003800000 */
.L_x_496:
        /* <DEDUP_REMOVED lines=11> */
.L_x_499:
[----:B------:R-:W-:Y:S05]  /*191b0*/  BSYNC B1 ;  /* 0x0000000000017941 */ /* 0x000fea0003800000 */
.L_x_498:
        /* <DEDUP_REMOVED lines=11> */
.L_x_501:
[----:B------:R-:W-:Y:S05]  /*19270*/  BSYNC B1 ;  /* 0x0000000000017941 */ /* 0x000fea0003800000 */
.L_x_500:
        /* <DEDUP_REMOVED lines=10> */
.L_x_503:
[----:B------:R-:W-:Y:S05]  /*19320*/  BSYNC B1 ;  /* 0x0000000000017941 */ /* 0x000fea0003800000 */
.L_x_502:
        /* <DEDUP_REMOVED lines=11> */
.L_x_505:
[----:B------:R-:W-:Y:S05]  /*193e0*/  BSYNC B1 ;  /* 0x0000000000017941 */ /* 0x000fea0003800000 */
.L_x_504:
        /* <DEDUP_REMOVED lines=11> */
.L_x_507:
[----:B------:R-:W-:Y:S05]  /*194a0*/  BSYNC B1 ;  /* 0x0000000000017941 */ /* 0x000fea0003800000 */
.L_x_506:
        /* <DEDUP_REMOVED lines=11> */
.L_x_509:
[----:B------:R-:W-:Y:S05]  /*19560*/  BSYNC B1 ;  /* 0x0000000000017941 */ /* 0x000fea0003800000 */
.L_x_508:
        /* <DEDUP_REMOVED lines=10> */
.L_x_511:
[----:B------:R-:W-:Y:S05]  /*19610*/  BSYNC B1 ;  /* 0x0000000000017941 */ /* 0x000fea0003800000 */
.L_x_510:
        /* <DEDUP_REMOVED lines=11> */
.L_x_513:
[----:B------:R-:W-:Y:S05]  /*196d0*/  BSYNC B1 ;  /* 0x0000000000017941 */ /* 0x000fea0003800000 */
.L_x_512:
        /* <DEDUP_REMOVED lines=10> */
.L_x_515:
[----:B------:R-:W-:Y:S05]  /*19780*/  BSYNC B1 ;  /* 0x0000000000017941 */ /* 0x000fea0003800000 */
.L_x_514:
        /* <DEDUP_REMOVED lines=10> */
.L_x_517:
[----:B------:R-:W-:Y:S05]  /*19830*/  BSYNC B1 ;  /* 0x0000000000017941 */ /* 0x000fea0003800000 */
.L_x_516:
[----:B------:R-:W3:Y:S01]  /*19840*/  LDL.LU R153, [R1+0x3d8] ;  /* 0x0003d80001997983 */ /* 0x000ee20000300800 */
[----:B-----5:R-:W-:Y:S01]  /*19850*/  HADD2.F32 R152, -RZ, R19.H0_H0 ;  /* 0x20000013ff987230 */ /* 0x020fe20000004100 */
        /* <DEDUP_REMOVED lines=8> */
.L_x_519:
[----:B------:R-:W-:Y:S05]  /*198e0*/  BSYNC B1 ;  /* 0x0000000000017941 */ /* 0x000fea0003800000 */
.L_x_518:
[----:B------:R-:W2:Y:S01]  /*198f0*/  LDL.LU R153, [R1+0x3dc] ;  /* 0x0003dc0001997983 */ /* 0x000ea20000300800 */
[----:B---3-5:R-:W-:Y:S01]  /*19900*/  HADD2.F32 R152, -RZ, R19.H0_H0 ;  /* 0x20000013ff987230 */ /* 0x028fe20000004100 */
        /* <DEDUP_REMOVED lines=8> */
.L_x_521:
[----:B------:R-:W-:Y:S05]  /*19990*/  BSYNC B1 ;  /* 0x0000000000017941 */ /* 0x000fea0003800000 */
.L_x_520:
[----:B------:R-:W4:Y:S01]  /*199a0*/  LDL.LU R153, [R1+0x3e0] ;  /* 0x0003e00001997983 */ /* 0x000f220000300800 */
[----:B--2--5:R-:W-:Y:S01]  /*199b0*/  HADD2.F32 R152, -RZ, R19.H0_H0 ;  /* 0x20000013ff987230 */ /* 0x024fe20000004100 */
[----:B------:R-:W-:Y:S01]  /*199c0*/  ISETP.GT.AND P5, PT, R0, 0x80, P2 ;  /* 0x000000800000780c */ /* 0x000fe200017a4270 */
[----:B------:R-:W-:Y:S03]  /*199d0*/  BSSY B1, `(.L_x_522) ;  /* 0x0000007000017945 */ /* 0x000fe60003800000 */
[----:B------:R-:W-:-:S04]  /*199e0*/  FMUL R152, R152, R16 ;  /* 0x0000001098987220 */ /* 0x000fc80000400000 */
[----:B----4-:R-:W-:-:S05]  /*199f0*/  FFMA R152, R153, R2, R152 ;  /* 0x0000000299987223 */ /* 0x010fca0000000098 */
[----:B------:R-:W-:-:S05]  /*19a00*/  F2FP.F16.F32.PACK_AB R152, RZ, R152 ;  /* 0x00000098ff98723e */ /* 0x000fca00000000ff */
[----:B------:R2:W-:Y:S01]  /*19a10*/  @P4 STG.E.U16 desc[UR36][R20.64+0x1e0], R152 ;  /* 0x0001e09814004986 */ /* 0x0005e2000c101524 */
[----:B------:R-:W-:Y:S05]  /*19a20*/  @!P5 BRA `(.L_x_523) ;  /* 0x000000000004d947 */ /* 0x000fea0003800000 */
[----:B------:R4:W5:Y:S02]  /*19a30*/  LDG.E.LTC128B.U16 R19, desc[UR36][R10.64+0x1e2] ;  /* 0x0001e2240a137981 */ /* 0x000964000c1e1520 */
.L_x_523:
[----:B------:R-:W-:Y:S05]  /*19a40*/  BSYNC B1 ;  /* 0x0000000000017941 */ /* 0x000fea0003800000 */
.L_x_522:
[----:B------:R-:W3:Y:S01]  /*19a50*/  LDL.LU R153, [R1+0x3e4] ;  /* 0x0003e40001997983 */ /* 0x000ee20000300800 */
[----:B--2--5:R-:W-:Y:S01]  /*19a60*/  HADD2.F32 R152, -RZ, R19.H0_H0 ;  /* 0x20000013ff987230 */ /* 0x024fe20000004100 */
        /* <DEDUP_REMOVED lines=8> */
.L_x_525:
[----:B------:R-:W-:Y:S05]  /*19af0*/  BSYNC B1 ;  /* 0x0000000000017941 */ /* 0x000fea0003800000 */
.L_x_524:
        /* <DEDUP_REMOVED lines=10> */
.L_x_527:
[----:B------:R-:W-:Y:S05]  /*19ba0*/  BSYNC B1 ;  /* 0x0000000000017941 */ /* 0x000fea0003800000 */
.L_x_526:
        /* <DEDUP_REMOVED lines=10> */
.L_x_529:
[----:B------:R-:W-:Y:S05]  /*19c50*/  BSYNC B1 ;  /* 0x0000000000017941 */ /* 0x000fea0003800000 */
.L_x_528:
        /* <DEDUP_REMOVED lines=10> */
.L_x_531:
[----:B------:R-:W-:Y:S05]  /*19d00*/  BSYNC B1 ;  /* 0x0000000000017941 */ /* 0x000fea0003800000 */
.L_x_530:
        /* <DEDUP_REMOVED lines=10> */
.L_x_533:
[----:B------:R-:W-:Y:S05]  /*19db0*/  BSYNC B1 ;  /* 0x0000000000017941 */ /* 0x000fea0003800000 */
.L_x_532:
        /* <DEDUP_REMOVED lines=10> */
.L_x_535:
[----:B------:R-:W-:Y:S05]  /*19e60*/  BSYNC B1 ;  /* 0x0000000000017941 */ /* 0x000fea0003800000 */
.L_x_534:
[----:B------:R-:W3:Y:S01]  /*19e70*/  LDL.LU R153, [R1+0x3fc] ;  /* 0x0003fc0001997983 */ /* 0x000ee20000300800 */
[----:B--2--5:R-:W-:Y:S01]  /*19e80*/  HADD2.F32 R152, -RZ, R19.H0_H0 ;  /* 0x20000013ff987230 */ /* 0x024fe20000004100 */
        /* <DEDUP_REMOVED lines=11> */
.L_x_537:
[----:B------:R-:W-:Y:S05]  /*19f40*/  BSYNC B1 ;  /* 0x0000000000017941 */ /* 0x000fea0003800000 */
.L_x_536:
[----:B--2---:R-:W2:Y:S01]  /*19f50*/  LDL.LU R23, [R1] ;  /* 0x0000000001177983 */ /* 0x004ea20000300800 */
[----:B-----5:R-:W-:Y:S01]  /*19f60*/  HADD2.F32 R22, -RZ, R19.H0_H0 ;  /* 0x20000013ff167230 */ /* 0x020fe20000004100 */
        /* <DEDUP_REMOVED lines=11> */
.L_x_539:
[----:B------:R-:W-:Y:S05]  /*1a020*/  BSYNC B1 ;  /* 0x0000000000017941 */ /* 0x000fea0003800000 */
.L_x_538:
        /* <DEDUP_REMOVED lines=10> */
.L_x_541:
[----:B------:R-:W-:Y:S05]  /*1a0d0*/  BSYNC B1 ;  /* 0x0000000000017941 */ /* 0x000fea0003800000 */
.L_x_540:
        /* <DEDUP_REMOVED lines=10> */
.L_x_543:
[----:B------:R-:W-:Y:S05]  /*1a180*/  BSYNC B1 ;  /* 0x0000000000017941 */ /* 0x000fea0003800000 */
.L_x_542:
        /* <DEDUP_REMOVED lines=13> */
.L_x_545:
[----:B------:R-:W-:Y:S05]  /*1a260*/  BSYNC B1 ;  /* 0x0000000000017941 */ /* 0x000fea0003800000 */
.L_x_544:
[----:B------:R-:W4:Y:S01]  /*1a270*/  LDL.LU R23, [R1+0x10] ;  /* 0x0000100001177983 */ /* 0x000f220000300800 */
[----:B--2--5:R-:W-:Y:S01]  /*1a280*/  HADD2.F32 R22, -RZ, R19.H0_H0 ;  /* 0x20000013ff167230 */ /* 0x024fe20000004100 */
[----:B------:R-:W-:Y:S01]  /*1a290*/  IADD3 R152, P0, P2, R164, R4, R154 ;  /* 0x00000004a4987210 */ /* 0x000fe20007a1e09a */
[----:B------:R-:W-:Y:S01]  /*1a2a0*/  BSSY B1, `(.L_x_546) ;  /* 0x000000c000017945 */ /* 0x000fe20003800000 */
[----:B------:R-:W-:Y:S02]  /*1a2b0*/  ISETP.GT.AND P3, PT, R3, 0x109, PT ;  /* 0x000001090300780c */ /* 0x000fe40003f64270 */
[----:B------:R-:W-:Y:S01]  /*1a2c0*/  FMUL R22, R22, R16 ;  /* 0x0000001016167220 */ /* 0x000fe20000400000 */
[----:B------:R-:W-:Y:S02]  /*1a2d0*/  IADD3.X R153, R165, R5, R155, P0, P2 ;  /* 0x00000005a5997210 */ /* 0x000fe400007e449b */
[----:B------:R-:W-:Y:S02]  /*1a2e0*/  ISETP.GT.AND P0, PT, R0, RZ, P3 ;  /* 0x000000ff0000720c */ /* 0x000fe40001f04270 */
[----:B------:R-:W-:-:S06]  /*1a2f0*/  LOP3.LUT R17, R17, 0xfffffff7, RZ, 0xc0, !PT ;  /* 0xfffffff711117812 */ /* 0x000fcc00078ec0ff */
[----:B------:R-:W-:Y:S01]  /*1a300*/  @P3 LOP3.LUT R17, R17, 0x8, RZ, 0xfc, !PT ;  /* 0x0000000811113812 */ /* 0x000fe200078efcff */
[----:B----4-:R-:W-:-:S05]  /*1a310*/  FFMA R22, R23, R2, R22 ;  /* 0x0000000217167223 */ /* 0x010fca0000000016 */
[----:B------:R-:W-:-:S05]  /*1a320*/  F2FP.F16.F32.PACK_AB R22, RZ, R22 ;  /* 0x00000016ff16723e */ /* 0x000fca00000000ff */
[----:B------:R2:W-:Y:S01]  /*1a330*/  @P1 STG.E.U16 desc[UR36][R4.64+0x210], R22 ;  /* 0x0002101604001986 */ /* 0x0005e2000c101524 */
[----:B------:R-:W-:Y:S05]  /*1a340*/  @!P0 BRA `(.L_x_547) ;  /* 0x0000000000048947 */ /* 0x000fea0003800000 */
[----:B------:R4:W5:Y:S02]  /*1a350*/  LDG.E.LTC128B.U16 R19, desc[UR36][R14.64+0x212] ;  /* 0x000212240e137981 */ /* 0x000964000c1e1520 */
.L_x_547:
[----:B------:R-:W-:Y:S05]  /*1a360*/  BSYNC B1 ;  /* 0x0000000000017941 */ /* 0x000fea0003800000 */
.L_x_546:
        /* <DEDUP_REMOVED lines=10> */
.L_x_549:
[----:B------:R-:W-:Y:S05]  /*1a410*/  BSYNC B1 ;  /* 0x0000000000017941 */ /* 0x000fea0003800000 */
.L_x_548:
        /* <DEDUP_REMOVED lines=10> */
.L_x_551:
[----:B------:R-:W-:Y:S05]  /*1a4c0*/  BSYNC B1 ;  /* 0x0000000000017941 */ /* 0x000fea0003800000 */
.L_x_550:
[----:B------:R-:W3:Y:S01]  /*1a4d0*/  LDL.LU R23, [R1+0x1c] ;  /* 0x00001c0001177983 */ /* 0x000ee20000300800 */
[----:B--2--5:R-:W-:Y:S01]  /*1a4e0*/  HADD2.F32 R22, -RZ, R19.H0_H0 ;  /* 0x20000013ff167230 */ /* 0x024fe20000004100 */
        /* <DEDUP_REMOVED lines=9> */
[----:B--2---:R-:W-:Y:S05]  /*1a580*/  @!P0 BRA `(.L_x_553) ;  /* 0x0000000000048947 */ /* 0x004fea0003800000 */
[----:B------:R2:W5:Y:S02]  /*1a590*/  LDG.E.LTC128B.U16 R19, desc[UR36][R14.64+0x220] ;  /* 0x000220240e137981 */ /* 0x000564000c1e1520 */
.L_x_553:
[----:B------:R-:W-:Y:S05]  /*1a5a0*/  BSYNC B1 ;  /* 0x0000000000017941 */ /* 0x000fea0003800000 */
.L_x_552:
        /* <DEDUP_REMOVED lines=9> */
[----:B------:R3:W-:Y:S02]  /*1a640*/  @P0 STG.E.U16 desc[UR36][R4.64+0x220], R22 ;  /* 0x0002201604000986 */ /* 0x0007e4000c101524 */
[----:B---3--:R-:W-:-:S05]  /*1a650*/  IADD3 R22, P0, R164, R20, RZ ;  /* 0x00000014a4167210 */ /* 0x008fca0007f1e0ff */
[----:B------:R-:W-:Y:S01]  /*1a660*/  IMAD.X R23, R165, 0x1, R21, P0 ;  /* 0x00000001a5177824 */ /* 0x000fe200000e0615 */
[----:B------:R-:W-:-:S13]  /*1a670*/  ISETP.GT.AND P0, PT, R0, RZ, P1 ;  /* 0x000000ff0000720c */ /* 0x000fda0000f04270 */
[----:B------:R-:W-:Y:S05]  /*1a680*/  @!P0 BRA `(.L_x_555) ;  /* 0x0000000000048947 */ /* 0x000fea0003800000 */
[----:B------:R3:W5:Y:S02]  /*1a690*/  LDG.E.LTC128B.U16 R19, desc[UR36][R14.64+0x222] ;  /* 0x000222240e137981 */ /* 0x000764000c1e1520 */
.L_x_555:
[----:B------:R-:W-:Y:S05]  /*1a6a0*/  BSYNC B1 ;  /* 0x0000000000017941 */ /* 0x000fea0003800000 */
.L_x_554:
        /* <DEDUP_REMOVED lines=10> */
.L_x_557:
[----:B------:R-:W-:Y:S05]  /*1a750*/  BSYNC B1 ;  /* 0x0000000000017941 */ /* 0x000fea0003800000 */
.L_x_556:
        /* <DEDUP_REMOVED lines=10> */
.L_x_559:
[----:B------:R-:W-:Y:S05]  /*1a800*/  BSYNC B1 ;  /* 0x0000000000017941 */ /* 0x000fea0003800000 */
.L_x_558:
        /* <DEDUP_REMOVED lines=13> */
.L_x_561:
[----:B------:R-:W-:Y:S05]  /*1a8e0*/  BSYNC B1 ;  /* 0x0000000000017941 */ /* 0x000fea0003800000 */
.L_x_560:
        /* <DEDUP_REMOVED lines=13> */
.L_x_563:
[----:B------:R-:W-:Y:S05]  /*1a9c0*/  BSYNC B1 ;  /* 0x0000000000017941 */ /* 0x000fea0003800000 */
.L_x_562:
        /* <DEDUP_REMOVED lines=10> */
.L_x_565:
[----:B------:R-:W-:Y:S05]  /*1aa70*/  BSYNC B1 ;  /* 0x0000000000017941 */ /* 0x000fea0003800000 */
.L_x_564:
        /* <DEDUP_REMOVED lines=10> */
.L_x_567:
[----:B------:R-:W-:Y:S05]  /*1ab20*/  BSYNC B1 ;  /* 0x0000000000017941 */ /* 0x000fea0003800000 */
.L_x_566:
        /* <DEDUP_REMOVED lines=13> */
.L_x_569:
[----:B------:R-:W-:Y:S05]  /*1ac00*/  BSYNC B1 ;  /* 0x0000000000017941 */ /* 0x000fea0003800000 */
.L_x_568:
        /* <DEDUP_REMOVED lines=13> */
.L_x_571:
[----:B------:R-:W-:Y:S05]  /*1ace0*/  BSYNC B1 ;  /* 0x0000000000017941 */ /* 0x000fea0003800000 */
.L_x_570:
        /* <DEDUP_REMOVED lines=10> */
.L_x_573:
[----:B------:R-:W-:Y:S05]  /*1ad90*/  BSYNC B1 ;  /* 0x0000000000017941 */ /* 0x000fea0003800000 */
.L_x_572:
        /* <DEDUP_REMOVED lines=10> */
.L_x_575:
[----:B------:R-:W-:Y:S05]  /*1ae40*/  BSYNC B1 ;  /* 0x0000000000017941 */ /* 0x000fea0003800000 */
.L_x_574:
        /* <DEDUP_REMOVED lines=13> */
.L_x_577:
[----:B------:R-:W-:Y:S05]  /*1af20*/  BSYNC B1 ;  /* 0x0000000000017941 */ /* 0x000fea0003800000 */
.L_x_576:
        /* <DEDUP_REMOVED lines=13> */
.L_x_579:
[----:B------:R-:W-:Y:S05]  /*1b000*/  BSYNC B1 ;  /* 0x0000000000017941 */ /* 0x000fea0003800000 */
.L_x_578:
        /* <DEDUP_REMOVED lines=10> */
.L_x_581:
[----:B------:R-:W-:Y:S05]  /*1b0b0*/  BSYNC B1 ;  /* 0x0000000000017941 */ /* 0x000fea0003800000 */
.L_x_580:
        /* <DEDUP_REMOVED lines=10> */
.L_x_583:
[----:B------:R-:W-:Y:S05]  /*1b160*/  BSYNC B1 ;  /* 0x0000000000017941 */ /* 0x000fea0003800000 */
.L_x_582:
        /* <DEDUP_REMOVED lines=13> */
.L_x_585:
[----:B------:R-:W-:Y:S05]  /*1b240*/  BSYNC B1 ;  /* 0x0000000000017941 */ /* 0x000fea0003800000 */
.L_x_584:
        /* <DEDUP_REMOVED lines=13> */
.L_x_587:
[----:B------:R-:W-:Y:S05]  /*1b320*/  BSYNC B1 ;  /* 0x0000000000017941 */ /* 0x000fea0003800000 */
.L_x_586:
        /* <DEDUP_REMOVED lines=10> */
.L_x_589:
[----:B------:R-:W-:Y:S05]  /*1b3d0*/  BSYNC B1 ;  /* 0x0000000000017941 */ /* 0x000fea0003800000 */
.L_x_588:
        /* <DEDUP_REMOVED lines=10> */
.L_x_591:
[----:B------:R-:W-:Y:S05]  /*1b480*/  BSYNC B1 ;  /* 0x0000000000017941 */ /* 0x000fea0003800000 */
.L_x_590:
        /* <DEDUP_REMOVED lines=13> */
.L_x_593:
[----:B------:R-:W-:Y:S05]  /*1b560*/  BSYNC B1 ;  /* 0x0000000000017941 */ /* 0x000fea0003800000 */
.L_x_592:
        /* <DEDUP_REMOVED lines=13> */
.L_x_595:
[----:B------:R-:W-:Y:S05]  /*1b640*/  BSYNC B1 ;  /* 0x0000000000017941 */ /* 0x000fea0003800000 */
.L_x_594:
        /* <DEDUP_REMOVED lines=10> */
.L_x_597:
[----:B------:R-:W-:Y:S05]  /*1b6f0*/  BSYNC B1 ;  /* 0x0000000000017941 */ /* 0x000fea0003800000 */
.L_x_596:
        /* <DEDUP_REMOVED lines=10> */
.L_x_599:
[----:B------:R-:W-:Y:S05]  /*1b7a0*/  BSYNC B1 ;  /* 0x0000000000017941 */ /* 0x000fea0003800000 */
.L_x_598:
        /* <DEDUP_REMOVED lines=13> */
.L_x_601:
[----:B------:R-:W-:Y:S05]  /*1b880*/  BSYNC B1 ;  /* 0x0000000000017941 */ /* 0x000fea0003800000 */
.L_x_600:
        /* <DEDUP_REMOVED lines=13> */
.L_x_603:
[----:B------:R-:W-:Y:S05]  /*1b960*/  BSYNC B1 ;  /* 0x0000000000017941 */ /* 0x000fea0003800000 */
.L_x_602:
        /* <DEDUP_REMOVED lines=10> */
.L_x_605:
[----:B------:R-:W-:Y:S05]  /*1ba10*/  BSYNC B1 ;  /* 0x0000000000017941 */ /* 0x000fea0003800000 */
.L_x_604:
        /* <DEDUP_REMOVED lines=10> */
.L_x_607:
[----:B------:R-:W-:Y:S05]  /*1bac0*/  BSYNC B1 ;  /* 0x0000000000017941 */ /* 0x000fea0003800000 */
.L_x_606:
        /* <DEDUP_REMOVED lines=13> */
.L_x_609:
[----:B------:R-:W-:Y:S05]  /*1bba0*/  BSYNC B1 ;  /* 0x0000000000017941 */ /* 0x000fea0003800000 */
.L_x_608:
        /* <DEDUP_REMOVED lines=13> */
.L_x_611:
[----:B------:R-:W-:Y:S05]  /*1bc80*/  BSYNC B1 ;  /* 0x0000000000017941 */ /* 0x000fea0003800000 */
.L_x_610:
        /* <DEDUP_REMOVED lines=10> */
.L_x_613:
[----:B------:R-:W-:Y:S05]  /*1bd30*/  BSYNC B1 ;  /* 0x0000000000017941 */ /* 0x000fea0003800000 */
.L_x_612:
        /* <DEDUP_REMOVED lines=10> */
.L_x_615:
[----:B------:R-:W-:Y:S05]  /*1bde0*/  BSYNC B1 ;  /* 0x0000000000017941 */ /* 0x000fea0003800000 */
.L_x_614:
        /* <DEDUP_REMOVED lines=13> */
.L_x_617:
[----:B------:R-:W-:Y:S05]  /*1bec0*/  BSYNC B1 ;  /* 0x0000000000017941 */ /* 0x000fea0003800000 */
.L_x_616:
        /* <DEDUP_REMOVED lines=13> */
.L_x_619:
[----:B------:R-:W-:Y:S05]  /*1bfa0*/  BSYNC B1 ;  /* 0x0000000000017941 */ /* 0x000fea0003800000 */
.L_x_618:
        /* <DEDUP_REMOVED lines=10> */
.L_x_621:
[----:B------:R-:W-:Y:S05]  /*1c050*/  BSYNC B1 ;  /* 0x0000000000017941 */ /* 0x000fea0003800000 */
.L_x_620:
        /* <DEDUP_REMOVED lines=10> */
.L_x_623:
[----:B------:R-:W-:Y:S05]  /*1c100*/  BSYNC B1 ;  /* 0x0000000000017941 */ /* 0x000fea0003800000 */
.L_x_622:
        /* <DEDUP_REMOVED lines=13> */
.L_x_625:
[----:B------:R-:W-:Y:S05]  /*1c1e0*/  BSYNC B1 ;  /* 0x0000000000017941 */ /* 0x000fea0003800000 */
.L_x_624:
        /* <DEDUP_REMOVED lines=13> */
.L_x_627:
[----:B------:R-:W-:Y:S05]  /*1c2c0*/  BSYNC B1 ;  /* 0x0000000000017941 */ /* 0x000fea0003800000 */
.L_x_626:
        /* <DEDUP_REMOVED lines=10> */
.L_x_629:
[----:B------:R-:W-:Y:S05]  /*1c370*/  BSYNC B1 ;  /* 0x0000000000017941 */ /* 0x000fea0003800000 */
.L_x_628:
        /* <DEDUP_REMOVED lines=10> */
.L_x_631:
[----:B------:R-:W-:Y:S05]  /*1c420*/  BSYNC B1 ;  /* 0x0000000000017941 */ /* 0x000fea0003800000 */
.L_x_630:
        /* <DEDUP_REMOVED lines=13> */
.L_x_633:
[----:B------:R-:W-:Y:S05]  /*1c500*/  BSYNC B1 ;  /* 0x0000000000017941 */ /* 0x000fea0003800000 */
.L_x_632:
        /* <DEDUP_REMOVED lines=13> */
.L_x_635:
[----:B------:R-:W-:Y:S05]  /*1c5e0*/  BSYNC B1 ;  /* 0x0000000000017941 */ /* 0x000fea0003800000 */
.L_x_634:
        /* <DEDUP_REMOVED lines=10> */
.L_x_637:
[----:B------:R-:W-:Y:S05]  /*1c690*/  BSYNC B1 ;  /* 0x0000000000017941 */ /* 0x000fea0003800000 */
.L_x_636:
        /* <DEDUP_REMOVED lines=10> */
.L_x_639:
[----:B------:R-:W-:Y:S05]  /*1c740*/  BSYNC B1 ;  /* 0x0000000000017941 */ /* 0x000fea0003800000 */
.L_x_638:
        /* <DEDUP_REMOVED lines=13> */
.L_x_641:
[----:B------:R-:W-:Y:S05]  /*1c820*/  BSYNC B1 ;  /* 0x0000000000017941 */ /* 0x000fea0003800000 */
.L_x_640:
        /* <DEDUP_REMOVED lines=13> */
.L_x_643:
[----:B------:R-:W-:Y:S05]  /*1c900*/  BSYNC B1 ;  /* 0x0000000000017941 */ /* 0x000fea0003800000 */
.L_x_642:
        /* <DEDUP_REMOVED lines=10> */
.L_x_645:
[----:B------:R-:W-:Y:S05]  /*1c9b0*/  BSYNC B1 ;  /* 0x0000000000017941 */ /* 0x000fea0003800000 */
.L_x_644:
        /* <DEDUP_REMOVED lines=10> */
.L_x_647:
[----:B------:R-:W-:Y:S05]  /*1ca60*/  BSYNC B1 ;  /* 0x0000000000017941 */ /* 0x000fea0003800000 */
.L_x_646:
        /* <DEDUP_REMOVED lines=13> */
.L_x_649:
[----:B------:R-:W-:Y:S05]  /*1cb40*/  BSYNC B1 ;  /* 0x0000000000017941 */ /* 0x000fea0003800000 */
.L_x_648:
        /* <DEDUP_REMOVED lines=13> */
.L_x_651:
[----:B------:R-:W-:Y:S05]  /*1cc20*/  BSYNC B1 ;  /* 0x0000000000017941 */ /* 0x000fea0003800000 */
.L_x_650:
        /* <DEDUP_REMOVED lines=10> */
.L_x_653:
[----:B------:R-:W-:Y:S05]  /*1ccd0*/  BSYNC B1 ;  /* 0x0000000000017941 */ /* 0x000fea0003800000 */
.L_x_652:
        /* <DEDUP_REMOVED lines=10> */
.L_x_655:
[----:B------:R-:W-:Y:S05]  /*1cd80*/  BSYNC B1 ;  /* 0x0000000000017941 */ /* 0x000fea0003800000 */
.L_x_654:
        /* <DEDUP_REMOVED lines=13> */
.L_x_657:
[----:B------:R-:W-:Y:S05]  /*1ce60*/  BSYNC B1 ;  /* 0x0000000000017941 */ /* 0x000fea0003800000 */
.L_x_656:
        /* <DEDUP_REMOVED lines=13> */
.L_x_659:
[----:B------:R-:W-:Y:S05]  /*1cf40*/  BSYNC B1 ;  /* 0x0000000000017941 */ /* 0x000fea0003800000 */
.L_x_658:
        /* <DEDUP_REMOVED lines=10> */
.L_x_661:
[----:B------:R-:W-:Y:S05]  /*1cff0*/  BSYNC B1 ;  /* 0x0000000000017941 */ /* 0x000fea0003800000 */
.L_x_660:
        /* <DEDUP_REMOVED lines=10> */
.L_x_663:
[----:B------:R-:W-:Y:S05]  /*1d0a0*/  BSYNC B1 ;  /* 0x0000000000017941 */ /* 0x000fea0003800000 */
.L_x_662:
        /* <DEDUP_REMOVED lines=13> */
.L_x_665:
[----:B------:R-:W-:Y:S05]  /*1d180*/  BSYNC B1 ;  /* 0x0000000000017941 */ /* 0x000fea0003800000 */
.L_x_664:
        /* <DEDUP_REMOVED lines=13> */
.L_x_667:
[----:B------:R-:W-:Y:S05]  /*1d260*/  BSYNC B1 ;  /* 0x0000000000017941 */ /* 0x000fea0003800000 */
.L_x_666:
        /* <DEDUP_REMOVED lines=10> */
.L_x_669:
[----:B------:R-:W-:Y:S05]  /*1d310*/  BSYNC B1 ;  /* 0x0000000000017941 */ /* 0x000fea0003800000 */
.L_x_668:
        /* <DEDUP_REMOVED lines=10> */
.L_x_671:
[----:B------:R-:W-:Y:S05]  /*1d3c0*/  BSYNC B1 ;  /* 0x0000000000017941 */ /* 0x000fea0003800000 */
.L_x_670:
        /* <DEDUP_REMOVED lines=13> */
.L_x_673:
[----:B------:R-:W-:Y:S05]  /*1d4a0*/  BSYNC B1 ;  /* 0x0000000000017941 */ /* 0x000fea0003800000 */
.L_x_672:
        /* <DEDUP_REMOVED lines=13> */
.L_x_675:
[----:B------:R-:W-:Y:S05]  /*1d580*/  BSYNC B1 ;  /* 0x0000000000017941 */ /* 0x000fea0003800000 */
.L_x_674:
        /* <DEDUP_REMOVED lines=10> */
.L_x_677:
[----:B------:R-:W-:Y:S05]  /*1d630*/  BSYNC B1 ;  /* 0x0000000000017941 */ /* 0x000fea0003800000 */
.L_x_676:
        /* <DEDUP_REMOVED lines=10> */
.L_x_679:
[----:B------:R-:W-:Y:S05]  /*1d6e0*/  BSYNC B1 ;  /* 0x0000000000017941 */ /* 0x000fea0003800000 */
.L_x_678:
        /* <DEDUP_REMOVED lines=13> */
.L_x_681:
[----:B------:R-:W-:Y:S05]  /*1d7c0*/  BSYNC B1 ;  /* 0x0000000000017941 */ /* 0x000fea0003800000 */
.L_x_680:
        /* <DEDUP_REMOVED lines=13> */
.L_x_683:
[----:B------:R-:W-:Y:S05]  /*1d8a0*/  BSYNC B1 ;  /* 0x0000000000017941 */ /* 0x000fea0003800000 */
.L_x_682:
        /* <DEDUP_REMOVED lines=10> */
.L_x_685:
[----:B------:R-:W-:Y:S05]  /*1d950*/  BSYNC B1 ;  /* 0x0000000000017941 */ /* 0x000fea0003800000 */
.L_x_684:
        /* <DEDUP_REMOVED lines=10> */
.L_x_687:
[----:B------:R-:W-:Y:S05]  /*1da00*/  BSYNC B1 ;  /* 0x0000000000017941 */ /* 0x000fea0003800000 */
.L_x_686:
        /* <DEDUP_REMOVED lines=13> */
.L_x_689:
[----:B------:R-:W-:Y:S05]  /*1dae0*/  BSYNC B1 ;  /* 0x0000000000017941 */ /* 0x000fea0003800000 */
.L_x_688:
        /* <DEDUP_REMOVED lines=13> */
.L_x_691:
[----:B------:R-:W-:Y:S05]  /*1dbc0*/  BSYNC B1 ;  /* 0x0000000000017941 */ /* 0x000fea0003800000 */
.L_x_690:
        /* <DEDUP_REMOVED lines=10> */
.L_x_693:
[----:B------:R-:W-:Y:S05]  /*1dc70*/  BSYNC B1 ;  /* 0x0000000000017941 */ /* 0x000fea0003800000 */
.L_x_692:
        /* <DEDUP_REMOVED lines=10> */
.L_x_695:
[----:B------:R-:W-:Y:S05]  /*1dd20*/  BSYNC B1 ;  /* 0x0000000000017941 */ /* 0x000fea0003800000 */
.L_x_694:
        /* <DEDUP_REMOVED lines=13> */
.L_x_697:
[----:B------:R-:W-:Y:S05]  /*1de00*/  BSYNC B1 ;  /* 0x0000000000017941 */ /* 0x000fea0003800000 */
.L_x_696:
        /* <DEDUP_REMOVED lines=13> */
.L_x_699:
[----:B------:R-:W-:Y:S05]  /*1dee0*/  BSYNC B1 ;  /* 0x0000000000017941 */ /* 0x000fea0003800000 */
.L_x_698:
        /* <DEDUP_REMOVED lines=10> */
.L_x_701:
[----:B------:R-:W-:Y:S05]  /*1df90*/  BSYNC B1 ;  /* 0x0000000000017941 */ /* 0x000fea0003800000 */
.L_x_700:
        /* <DEDUP_REMOVED lines=10> */
.L_x_703:
[----:B------:R-:W-:Y:S05]  /*1e040*/  BSYNC B1 ;  /* 0x0000000000017941 */ /* 0x000fea0003800000 */
.L_x_702:
        /* <DEDUP_REMOVED lines=13> */
.L_x_705:
[----:B------:R-:W-:Y:S05]  /*1e120*/  BSYNC B1 ;  /* 0x0000000000017941 */ /* 0x000fea0003800000 */
.L_x_704:
        /* <DEDUP_REMOVED lines=13> */
.L_x_707:
[----:B------:R-:W-:Y:S05]  /*1e200*/  BSYNC B1 ;  /* 0x0000000000017941 */ /* 0x000fea0003800000 */
.L_x_706:
        /* <DEDUP_REMOVED lines=10> */
.L_x_709:
[----:B------:R-:W-:Y:S05]  /*1e2b0*/  BSYNC B1 ;  /* 0x0000000000017941 */ /* 0x000fea0003800000 */
.L_x_708:
        /* <DEDUP_REMOVED lines=10> */
.L_x_711:
[----:B------:R-:W-:Y:S05]  /*1e360*/  BSYNC B1 ;  /* 0x0000000000017941 */ /* 0x000fea0003800000 */
.L_x_710:
        /* <DEDUP_REMOVED lines=13> */
.L_x_713:
[----:B------:R-:W-:Y:S05]  /*1e440*/  BSYNC B1 ;  /* 0x0000000000017941 */ /* 0x000fea0003800000 */
.L_x_712:
        /* <DEDUP_REMOVED lines=13> */
.L_x_715:
[----:B------:R-:W-:Y:S05]  /*1e520*/  BSYNC B1 ;  /* 0x0000000000017941 */ /* 0x000fea0003800000 */
.L_x_714:
        /* <DEDUP_REMOVED lines=10> */
.L_x_717:
[----:B------:R-:W-:Y:S05]  /*1e5d0*/  BSYNC B1 ;  /* 0x0000000000017941 */ /* 0x000fea0003800000 */
.L_x_716:
        /* <DEDUP_REMOVED lines=10> */
.L_x_719:
[----:B------:R-:W-:Y:S05]  /*1e680*/  BSYNC B1 ;  /* 0x0000000000017941 */ /* 0x000fea0003800000 */
.L_x_718:
        /* <DEDUP_REMOVED lines=13> */
.L_x_721:
[----:B------:R-:W-:Y:S05]  /*1e760*/  BSYNC B1 ;  /* 0x0000000000017941 */ /* 0x000fea0003800000 */
.L_x_720:
        /* <DEDUP_REMOVED lines=13> */
.L_x_723:
[----:B------:R-:W-:Y:S05]  /*1e840*/  BSYNC B1 ;  /* 0x0000000000017941 */ /* 0x000fea0003800000 */
.L_x_722:
        /* <DEDUP_REMOVED lines=10> */
.L_x_725:
[----:B------:R-:W-:Y:S05]  /*1e8f0*/  BSYNC B1 ;  /* 0x0000000000017941 */ /* 0x000fea0003800000 */
.L_x_724:
        /* <DEDUP_REMOVED lines=10> */
.L_x_727:
[----:B------:R-:W-:Y:S05]  /*1e9a0*/  BSYNC B1 ;  /* 0x0000000000017941 */ /* 0x000fea0003800000 */
.L_x_726:
        /* <DEDUP_REMOVED lines=13> */
.L_x_729:
[----:B------:R-:W-:Y:S05]  /*1ea80*/  BSYNC B1 ;  /* 0x0000000000017941 */ /* 0x000fea0003800000 */
.L_x_728:
        /* <DEDUP_REMOVED lines=13> */
.L_x_731:
[----:B------:R-:W-:Y:S05]  /*1eb60*/  BSYNC B1 ;  /* 0x0000000000017941 */ /* 0x000fea0003800000 */
.L_x_730:
        /* <DEDUP_REMOVED lines=10> */
.L_x_733:
[----:B------:R-:W-:Y:S05]  /*1ec10*/  BSYNC B1 ;  /* 0x0000000000017941 */ /* 0x000fea0003800000 */
.L_x_732:
        /* <DEDUP_REMOVED lines=10> */
.L_x_735:
[----:B------:R-:W-:Y:S05]  /*1ecc0*/  BSYNC B1 ;  /* 0x0000000000017941 */ /* 0x000fea0003800000 */
.L_x_734:
        /* <DEDUP_REMOVED lines=13> */
.L_x_737:
[----:B------:R-:W-:Y:S05]  /*1eda0*/  BSYNC B1 ;  /* 0x0000000000017941 */ /* 0x000fea0003800000 */
.L_x_736:
        /* <DEDUP_REMOVED lines=13> */
.L_x_739:
[----:B------:R-:W-:Y:S05]  /*1ee80*/  BSYNC B1 ;  /* 0x0000000000017941 */ /* 0x000fea0003800000 */
.L_x_738:
        /* <DEDUP_REMOVED lines=10> */
.L_x_741:
[----:B------:R-:W-:Y:S05]  /*1ef30*/  BSYNC B1 ;  /* 0x0000000000017941 */ /* 0x000fea0003800000 */
.L_x_740:
        /* <DEDUP_REMOVED lines=10> */
.L_x_743:
[----:B------:R-:W-:Y:S05]  /*1efe0*/  BSYNC B1 ;  /* 0x0000000000017941 */ /* 0x000fea0003800000 */
.L_x_742:
        /* <DEDUP_REMOVED lines=13> */
.L_x_745:
[----:B------:R-:W-:Y:S05]  /*1f0c0*/  BSYNC B1 ;  /* 0x0000000000017941 */ /* 0x000fea0003800000 */
.L_x_744:
        /* <DEDUP_REMOVED lines=13> */
.L_x_747:
[----:B------:R-:W-:Y:S05]  /*1f1a0*/  BSYNC B1 ;  /* 0x0000000000017941 */ /* 0x000fea0003800000 */
.L_x_746:
        /* <DEDUP_REMOVED lines=10> */
.L_x_749:
[----:B------:R-:W-:Y:S05]  /*1f250*/  BSYNC B1 ;  /* 0x0000000000017941 */ /* 0x000fea0003800000 */
.L_x_748:
        /* <DEDUP_REMOVED lines=10> */
.L_x_751:
[----:B------:R-:W-:Y:S05]  /*1f300*/  BSYNC B1 ;  /* 0x0000000000017941 */ /* 0x000fea0003800000 */
.L_x_750:
        /* <DEDUP_REMOVED lines=13> */
.L_x_753:
[----:B------:R-:W-:Y:S05]  /*1f3e0*/  BSYNC B1 ;  /* 0x0000000000017941 */ /* 0x000fea0003800000 */
.L_x_752:
        /* <DEDUP_REMOVED lines=13> */
.L_x_755:
[----:B------:R-:W-:Y:S05]  /*1f4c0*/  BSYNC B1 ;  /* 0x0000000000017941 */ /* 0x000fea0003800000 */
.L_x_754:
        /* <DEDUP_REMOVED lines=10> */
.L_x_757:
[----:B------:R-:W-:Y:S05]  /*1f570*/  BSYNC B1 ;  /* 0x0000000000017941 */ /* 0x000fea0003800000 */
.L_x_756:
        /* <DEDUP_REMOVED lines=10> */
.L_x_759:
[----:B------:R-:W-:Y:S05]  /*1f620*/  BSYNC B1 ;  /* 0x0000000000017941 */ /* 0x000fea0003800000 */
.L_x_758:
        /* <DEDUP_REMOVED lines=13> */
.L_x_761:
[----:B------:R-:W-:Y:S05]  /*1f700*/  BSYNC B1 ;  /* 0x0000000000017941 */ /* 0x000fea0003800000 */
.L_x_760:
[----:B------:R-:W3:Y:S01]  /*1f710*/  LDL.LU R154, [R1+0x1c0] ;  /* 0x0001c000019a7983 */ /* 0x000ee20000300800 */
[----:B-----5:R-:W-:Y:S01]  /*1f720*/  HADD2.F32 R155, -RZ, R19.H0_H0 ;  /* 0x20000013ff9b7230 */ /* 0x020fe20000004100 */
[----:B------:R-:W-:Y:S01]  /*1f730*/  ISETP.GT.AND P1, PT, R3, 0x1e1, PT ;  /* 0x000001e10300780c */ /* 0x000fe20003f24270 */
[----:B------:R-:W-:Y:S03]  /*1f740*/  BSSY B1, `(.L_x_762) ;  /* 0x0000009000017945 */ /* 0x000fe60003800000 */
[----:B------:R-:W-:-:S04]  /*1f750*/  FMUL R155, R155, R16 ;  /* 0x000000109b9b7220 */ /* 0x000fc80000400000 */
[----:B---3--:R-:W-:Y:S01]  /*1f760*/  FFMA R155, R154, R2, R155 ;  /* 0x000000029a9b7223 */ /* 0x008fe2000000009b */
[----:B------:R-:W-:-:S04]  /*1f770*/  P2R R154, PR, RZ, 0x2 ;  /* 0x00000002ff9a7803 */ /* 0x000fc80000000000 */
[----:B------:R-:W-:-:S05]  /*1f780*/  F2FP.F16.F32.PACK_AB R155, RZ, R155 ;  /* 0x0000009bff9b723e */ /* 0x000fca00000000ff */
[----:B------:R3:W-:Y:S01]  /*1f790*/  @P0 STG.E.U16 desc[UR36][R4.64+0x3c0], R155 ;  /* 0x0003c09b04000986 */ /* 0x0007e2000c101524 */
[----:B------:R-:W-:-:S13]  /*1f7a0*/  ISETP.GT.AND P0, PT, R0, RZ, P1 ;  /* 0x000000ff0000720c */ /* 0x000fda0000f04270 */
[----:B---3--:R-:W-:Y:S05]  /*1f7b0*/  @!P0 BRA `(.L_x_763) ;  /* 0x0000000000048947 */ /* 0x008fea0003800000 */
[----:B------:R3:W5:Y:S02]  /*1f7c0*/  LDG.E.LTC128B.U16 R19, desc[UR36][R14.64+0x3c2] ;  /* 0x0003c2240e137981 */ /* 0x000764000c1e1520 */
.L_x_763:
[----:B------:R-:W-:Y:S05]  /*1f7d0*/  BSYNC B1 ;  /* 0x0000000000017941 */ /* 0x000fea0003800000 */
.L_x_762:
        /* <DEDUP_REMOVED lines=10> */
.L_x_765:
[----:B------:R-:W-:Y:S05]  /*1f880*/  BSYNC B1 ;  /* 0x0000000000017941 */ /* 0x000fea0003800000 */
.L_x_764:
        /* <DEDUP_REMOVED lines=10> */
.L_x_767:
[----:B------:R-:W-:Y:S05]  /*1f930*/  BSYNC B1 ;  /* 0x0000000000017941 */ /* 0x000fea0003800000 */
.L_x_766:
        /* <DEDUP_REMOVED lines=11> */
.L_x_769:
[----:B------:R-:W-:Y:S05]  /*1f9f0*/  BSYNC B1 ;  /* 0x0000000000017941 */ /* 0x000fea0003800000 */
.L_x_768:
        /* <DEDUP_REMOVED lines=11> */
.L_x_771:
[----:B------:R-:W-:Y:S05]  /*1fab0*/  BSYNC B1 ;  /* 0x0000000000017941 */ /* 0x000fea0003800000 */
.L_x_770:
        /* <DEDUP_REMOVED lines=10> */
.L_x_773:
[----:B------:R-:W-:Y:S05]  /*1fb60*/  BSYNC B1 ;  /* 0x0000000000017941 */ /* 0x000fea0003800000 */
.L_x_772:
        /* <DEDUP_REMOVED lines=10> */
.L_x_775:
[----:B------:R-:W-:Y:S05]  /*1fc10*/  BSYNC B1 ;  /* 0x0000000000017941 */ /* 0x000fea0003800000 */
.L_x_774:
        /* <DEDUP_REMOVED lines=11> */
.L_x_777:
[----:B------:R-:W-:Y:S05]  /*1fcd0*/  BSYNC B1 ;  /* 0x0000000000017941 */ /* 0x000fea0003800000 */
.L_x_776:
        /* <DEDUP_REMOVED lines=11> */
.L_x_779:
[----:B------:R-:W-:Y:S05]  /*1fd90*/  BSYNC B1 ;  /* 0x0000000000017941 */ /* 0x000fea0003800000 */
.L_x_778:
        /* <DEDUP_REMOVED lines=10> */
.L_x_781:
[----:B------:R-:W-:Y:S05]  /*1fe40*/  BSYNC B1 ;  /* 0x0000000000017941 */ /* 0x000fea0003800000 */
.L_x_780:
        /* <DEDUP_REMOVED lines=10> */
.L_x_783:
[----:B------:R-:W-:Y:S05]  /*1fef0*/  BSYNC B1 ;  /* 0x0000000000017941 */ /* 0x000fea0003800000 */
.L_x_782:
        /* <DEDUP_REMOVED lines=11> */
.L_x_785:
[----:B------:R-:W-:Y:S05]  /*1ffb0*/  BSYNC B1 ;  /* 0x0000000000017941 */ /* 0x000fea0003800000 */
.L_x_784:
[----:B------:R-:W3:Y:S01]  /*1ffc0*/  LDL.LU R156, [R1+0x1f0] ;  /* 0x0001f000019c7983 */ /* 0x000ee20000300800 */
[----:B-----5:R-:W-:Y:S01]  /*1ffd0*/  HADD2.F32 R155, -RZ, R19.H0_H0 ;  /* 0x20000013ff9b7230 */ /* 0x020fe20000004100 */
[----:B------:R-:W-:Y:S04]  /*1ffe0*/  BSSY B1, `(.L_x_786) ;  /* 0x0000009000017945 */ /* 0x000fe80003800000 */
[----:B------:R-:W-:-:S04]  /*1fff0*/  FMUL R155, R155, R16 ;  /* 0x000000109b9b7220 */ /* 0x000fc80000400000 */
[----:B---3--:R-:W-:-:S05]  /*20000*/  FFMA R155, R156, R2, R155 ;  /* 0x000000029c9b7223 */ /* 0x008fca000000009b */
[----:B------:R-:W-:-:S05]  /*20010*/  F2FP.F16.F32.PACK_AB R155, RZ, R155 ;  /* 0x0000009bff9b723e */ /* 0x000fca00000000ff */
[----:B------:R3:W-:Y:S01]  /*20020*/  @P0 STG.E.U16 desc[UR36][R4.64+0x3f0], R155 ;  /* 0x0003f09b04000986 */ /* 0x0007e2000c101524 */
[----:B------:R-:W-:-:S04]  /*20030*/  ISETP.GT.AND P0, PT, R3, 0x1f9, PT ;  /* 0x000001f90300780c */ /* 0x000fc80003f04270 */
[----:B------:R-:W-:-:S13]  /*20040*/  ISETP.GT.AND P5, PT, R0, RZ, P0 ;  /* 0x000000ff0000720c */ /* 0x000fda00007a4270 */
[----:B---3--:R-:W-:Y:S05]  /*20050*/  @!P5 BRA `(.L_x_787) ;  /* 0x000000000004d947 */ /* 0x008fea0003800000 */
[----:B------:R3:W5:Y:S02]  /*20060*/  LDG.E.LTC128B.U16 R19, desc[UR36][R14.64+0x3f2] ;  /* 0x0003f2240e137981 */ /* 0x000764000c1e1520 */
.L_x_787:
[----:B------:R-:W-:Y:S05]  /*20070*/  BSYNC B1 ;  /* 0x0000000000017941 */ /* 0x000fea0003800000 */
.L_x_786:
[----:B0123--:R-:W2:Y:S01]  /*20080*/  LDL.LU R14, [R1+0x1f4] ;  /* 0x0001f400010e7983 */ /* 0x00fea20000300800 */
[----:B-----5:R-:W-:Y:S01]  /*20090*/  HADD2.F32 R3, -RZ, R19.H0_H0 ;  /* 0x20000013ff037230 */ /* 0x020fe20000004100 */
[----:B------:R-:W-:Y:S04]  /*200a0*/  BSSY B1, `(.L_x_788) ;  /* 0x0000008000017945 */ /* 0x000fe80003800000 */
[----:B------:R-:W-:-:S04]  /*200b0*/  FMUL R3, R3, R16 ;  /* 0x0000001003037220 */ /* 0x000fc80000400000 */
[----:B--2---:R-:W-:-:S05]  /*200c0*/  FFMA R3, R14, R2, R3 ;  /* 0x000000020e037223 */ /* 0x004fca0000000003 */
[----:B------:R-:W-:-:S05]  /*200d0*/  F2FP.F16.F32.PACK_AB R3, RZ, R3 ;  /* 0x00000003ff03723e */ /* 0x000fca00000000ff */
[----:B------:R0:W-:Y:S01]  /*200e0*/  @P5 STG.E.U16 desc[UR36][R4.64+0x3f2], R3 ;  /* 0x0003f20304005986 */ /* 0x0001e2000c101524 */
[----:B------:R-:W-:-:S13]  /*200f0*/  ISETP.GT.AND P5, PT, R0, 0x8, P1 ;  /* 0x000000080000780c */ /* 0x000fda0000fa4270 */
[----:B0-----:R-:W-:Y:S05]  /*20100*/  @!P5 BRA `(.L_x_789) ;  /* 0x000000000004d947 */ /* 0x001fea0003800000 */
[----:B------:R0:W5:Y:S02]  /*20110*/  LDG.E.LTC128B.U16 R19, desc[UR36][R12.64+0x3f0] ;  /* 0x0003f0240c137981 */ /* 0x000164000c1e1520 */
.L_x_789:
[----:B------:R-:W-:Y:S05]  /*20120*/  BSYNC B1 ;  /* 0x0000000000017941 */ /* 0x000fea0003800000 */
.L_x_788:
[----:B------:R-:W2:Y:S01]  /*20130*/  LDL.LU R4, [R1+0x1f8] ;  /* 0x0001f80001047983 */ /* 0x000ea20000300800 */
[----:B-----5:R-:W-:Y:S01]  /*20140*/  HADD2.F32 R3, -RZ, R19.H0_H0 ;  /* 0x20000013ff037230 */ /* 0x020fe20000004100 */
[----:B------:R-:W-:Y:S01]  /*20150*/  BSSY B1, `(.L_x_790) ;  /* 0x000000a000017945 */ /* 0x000fe20003800000 */
[----:B------:R-:W-:-:S03]  /*20160*/  @P5 IMAD.MOV.U32 R5, RZ, RZ, R7 ;  /* 0x000000ffff055224 */ /* 0x000fc600078e0007 */
[----:B------:R-:W-:-:S04]  /*20170*/  FMUL R3, R3, R16 ;  /* 0x0000001003037220 */ /* 0x000fc80000400000 */
[----:B--2---:R-:W-:Y:S01]  /*20180*/  FFMA R3, R4, R2, R3 ;  /* 0x0000000204037223 */ /* 0x004fe20000000003 */
[----:B------:R-:W-:-:S04]  /*20190*/  @P5 IMAD.MOV.U32 R4, RZ, RZ, R6 ;  /* 0x000000ffff045224 */ /* 0x000fc800078e0006 */
[----:B------:R-:W-:-:S05]  /*201a0*/  F2FP.F16.F32.PACK_AB R3, RZ, R3 ;  /* 0x00000003ff03723e */ /* 0x000fca00000000ff */
[----:B------:R1:W-:Y:S01]  /*201b0*/  @P5 STG.E.U16 desc[UR36][R4.64+0x3f0], R3 ;  /* 0x0003f00304005986 */ /* 0x0003e2000c101524 */
[----:B------:R-:W-:-:S13]  /*201c0*/  ISETP.GT.AND P5, PT, R0, 0x8, P0 ;  /* 0x000000080000780c */ /* 0x000fda00007a4270 */
[----:B-1----:R-:W-:Y:S05]  /*201d0*/  @!P5 BRA `(.L_x_791) ;  /* 0x000000000004d947 */ /* 0x002fea0003800000 */
[----:B------:R1:W5:Y:S02]  /*201e0*/  LDG.E.LTC128B.U16 R19, desc[UR36][R12.64+0x3f2] ;  /* 0x0003f2240c137981 */ /* 0x000364000c1e1520 */
.L_x_791:
[----:B------:R-:W-:Y:S05]  /*201f0*/  BSYNC B1 ;  /* 0x0000000000017941 */ /* 0x000fea0003800000 */
.L_x_790:
        /* <DEDUP_REMOVED lines=11> */
.L_x_793:
[----:B------:R-:W-:Y:S05]  /*202b0*/  BSYNC B1 ;  /* 0x0000000000017941 */ /* 0x000fea0003800000 */
.L_x_792:
[----:B-----5:R-:W-:Y:S01]  /*202c0*/  HADD2.F32 R3, -RZ, R19.H0_H0 ;  /* 0x20000013ff037230 */ /* 0x020fe20000004100 */
[----:B------:R-:W-:Y:S04]  /*202d0*/  BSSY B1, `(.L_x_794) ;  /* 0x0000009000017945 */ /* 0x000fe80003800000 */
[----:B------:R-:W-:-:S04]  /*202e0*/  FMUL R3, R3, R16 ;  /* 0x0000001003037220 */ /* 0x000fc80000400000 */
[----:B------:R-:W-:-:S05]  /*202f0*/  FFMA R3, R24, R2, R3 ;  /* 0x0000000218037223 */ /* 0x000fca0000000003 */
[----:B------:R-:W-:-:S05]  /*20300*/  F2FP.F16.F32.PACK_AB R3, RZ, R3 ;  /* 0x00000003ff03723e */ /* 0x000fca00000000ff */
[----:B------:R3:W-:Y:S01]  /*20310*/  @P5 STG.E.U16 desc[UR36][R20.64+0x200], R3 ;  /* 0x0002000314005986 */ /* 0x0007e2000c101524 */
[----:B------:R-:W-:-:S04]  /*20320*/  LOP3.LUT P5, RZ, R17, 0x2, RZ, 0xc0, !PT ;  /* 0x0000000211ff7812 */ /* 0x000fc800078ac0ff */
[----:B------:R-:W-:-:S13]  /*20330*/  ISETP.GT.AND P5, PT, R0, 0x80, P5 ;  /* 0x000000800000780c */ /* 0x000fda0002fa4270 */
[----:B---3--:R-:W-:Y:S05]  /*20340*/  @!P5 BRA `(.L_x_795) ;  /* 0x000000000004d947 */ /* 0x008fea0003800000 */
[----:B------:R3:W5:Y:S02]  /*20350*/  LDG.E.LTC128B.U16 R19, desc[UR36][R10.64+0x202] ;  /* 0x000202240a137981 */ /* 0x000764000c1e1520 */
.L_x_795:
[----:B------:R-:W-:Y:S05]  /*20360*/  BSYNC B1 ;  /* 0x0000000000017941 */ /* 0x000fea0003800000 */
.L_x_794:
        /* <DEDUP_REMOVED lines=8> */
[----:B0-----:R-:W-:Y:S05]  /*203f0*/  @!P5 BRA `(.L_x_797) ;  /* 0x000000000004d947 */ /* 0x001fea0003800000 */
[----:B------:R0:W5:Y:S02]  /*20400*/  LDG.E.LTC128B.U16 R19, desc[UR36][R8.64+0x200] ;  /* 0x0002002408137981 */ /* 0x000164000c1e1520 */
.L_x_797:
[----:B------:R-:W-:Y:S05]  /*20410*/  BSYNC B1 ;  /* 0x0000000000017941 */ /* 0x000fea0003800000 */
.L_x_796:
        /* <DEDUP_REMOVED lines=10> */
.L_x_799:
[----:B------:R-:W-:Y:S05]  /*204c0*/  BSYNC B1 ;  /* 0x0000000000017941 */ /* 0x000fea0003800000 */
.L_x_798:
        /* <DEDUP_REMOVED lines=10> */
.L_x_801:
[----:B------:R-:W-:Y:S05]  /*20570*/  BSYNC B1 ;  /* 0x0000000000017941 */ /* 0x000fea0003800000 */
.L_x_800:
        /* <DEDUP_REMOVED lines=10> */
.L_x_803:
[----:B------:R-:W-:Y:S05]  /*20620*/  BSYNC B1 ;  /* 0x0000000000017941 */ /* 0x000fea0003800000 */
.L_x_802:
        /* <DEDUP_REMOVED lines=10> */
.L_x_805:
[----:B------:R-:W-:Y:S05]  /*206d0*/  BSYNC B1 ;  /* 0x0000000000017941 */ /* 0x000fea0003800000 */
.L_x_804:
        /* <DEDUP_REMOVED lines=10> */
.L_x_807:
[----:B------:R-:W-:Y:S05]  /*20780*/  BSYNC B1 ;  /* 0x0000000000017941 */ /* 0x000fea0003800000 */
.L_x_806:
        /* <DEDUP_REMOVED lines=10> */
.L_x_809:
[----:B------:R-:W-:Y:S05]  /*20830*/  BSYNC B1 ;  /* 0x0000000000017941 */ /* 0x000fea0003800000 */
.L_x_808:
        /* <DEDUP_REMOVED lines=10> */
.L_x_811:
[----:B------:R-:W-:Y:S05]  /*208e0*/  BSYNC B1 ;  /* 0x0000000000017941 */ /* 0x000fea0003800000 */
.L_x_810:
        /* <DEDUP_REMOVED lines=10> */
.L_x_813:
[----:B------:R-:W-:Y:S05]  /*20990*/  BSYNC B1 ;  /* 0x0000000000017941 */ /* 0x000fea0003800000 */
.L_x_812:
        /* <DEDUP_REMOVED lines=10> */
.L_x_815:
[----:B------:R-:W-:Y:S05]  /*20a40*/  BSYNC B1 ;  /* 0x0000000000017941 */ /* 0x000fea0003800000 */
.L_x_814:
        /* <DEDUP_REMOVED lines=10> */
.L_x_817:
[----:B------:R-:W-:Y:S05]  /*20af0*/  BSYNC B1 ;  /* 0x0000000000017941 */ /* 0x000fea0003800000 */
.L_x_816:
        /* <DEDUP_REMOVED lines=10> */
.L_x_819:
[----:B------:R-:W-:Y:S05]  /*20ba0*/  BSYNC B1 ;  /* 0x0000000000017941 */ /* 0x000fea0003800000 */
.L_x_818:
        /* <DEDUP_REMOVED lines=10> */
.L_x_821:
[----:B------:R-:W-:Y:S05]  /*20c50*/  BSYNC B1 ;  /* 0x0000000000017941 */ /* 0x000fea0003800000 */
.L_x_820:
        /* <DEDUP_REMOVED lines=10> */
.L_x_823:
[----:B------:R-:W-:Y:S05]  /*20d00*/  BSYNC B1 ;  /* 0x0000000000017941 */ /* 0x000fea0003800000 */
.L_x_822:
        /* <DEDUP_REMOVED lines=10> */
.L_x_825:
[----:B------:R-:W-:Y:S05]  /*20db0*/  BSYNC B1 ;  /* 0x0000000000017941 */ /* 0x000fea0003800000 */
.L_x_824:
        /* <DEDUP_REMOVED lines=10> */
.L_x_827:
[----:B------:R-:W-:Y:S05]  /*20e60*/  BSYNC B1 ;  /* 0x0000000000017941 */ /* 0x000fea0003800000 */
.L_x_826:
        /* <DEDUP_REMOVED lines=10> */
.L_x_829:
[----:B------:R-:W-:Y:S05]  /*20f10*/  BSYNC B1 ;  /* 0x0000000000017941 */ /* 0x000fea0003800000 */
.L_x_828:
        /* <DEDUP_REMOVED lines=10> */
.L_x_831:
[----:B------:R-:W-:Y:S05]  /*20fc0*/  BSYNC B1 ;  /* 0x0000000000017941 */ /* 0x000fea0003800000 */
.L_x_830:
        /* <DEDUP_REMOVED lines=10> */
.L_x_833:
[----:B------:R-:W-:Y:S05]  /*21070*/  BSYNC B1 ;  /* 0x0000000000017941 */ /* 0x000fea0003800000 */
.L_x_832:
        /* <DEDUP_REMOVED lines=10> */
.L_x_835:
[----:B------:R-:W-:Y:S05]  /*21120*/  BSYNC B1 ;  /* 0x0000000000017941 */ /* 0x000fea0003800000 */
.L_x_834:
        /* <DEDUP_REMOVED lines=10> */
.L_x_837:
[----:B------:R-:W-:Y:S05]  /*211d0*/  BSYNC B1 ;  /* 0x0000000000017941 */ /* 0x000fea0003800000 */
.L_x_836:
        /* <DEDUP_REMOVED lines=10> */
.L_x_839:
[----:B------:R-:W-:Y:S05]  /*21280*/  BSYNC B1 ;  /* 0x0000000000017941 */ /* 0x000fea0003800000 */
.L_x_838:
        /* <DEDUP_REMOVED lines=10> */
.L_x_841:
[----:B------:R-:W-:Y:S05]  /*21330*/  BSYNC B1 ;  /* 0x0000000000017941 */ /* 0x000fea0003800000 */
.L_x_840:
        /* <DEDUP_REMOVED lines=10> */
.L_x_843:
[----:B------:R-:W-:Y:S05]  /*213e0*/  BSYNC B1 ;  /* 0x0000000000017941 */ /* 0x000fea0003800000 */
.L_x_842:
        /* <DEDUP_REMOVED lines=10> */
.L_x_845:
[----:B------:R-:W-:Y:S05]  /*21490*/  BSYNC B1 ;  /* 0x0000000000017941 */ /* 0x000fea0003800000 */
.L_x_844:
        /* <DEDUP_REMOVED lines=10> */
.L_x_847:
[----:B------:R-:W-:Y:S05]  /*21540*/  BSYNC B1 ;  /* 0x0000000000017941 */ /* 0x000fea0003800000 */
.L_x_846:
        /* <DEDUP_REMOVED lines=10> */
.L_x_849:
[----:B------:R-:W-:Y:S05]  /*215f0*/  BSYNC B1 ;  /* 0x0000000000017941 */ /* 0x000fea0003800000 */
.L_x_848:
        /* <DEDUP_REMOVED lines=10> */
.L_x_851:
[----:B------:R-:W-:Y:S05]  /*216a0*/  BSYNC B1 ;  /* 0x0000000000017941 */ /* 0x000fea0003800000 */
.L_x_850:
        /* <DEDUP_REMOVED lines=10> */
.L_x_853:
[----:B------:R-:W-:Y:S05]  /*21750*/  BSYNC B1 ;  /* 0x0000000000017941 */ /* 0x000fea0003800000 */
.L_x_852:
        /* <DEDUP_REMOVED lines=10> */
.L_x_855:
[----:B------:R-:W-:Y:S05]  /*21800*/  BSYNC B1 ;  /* 0x0000000000017941 */ /* 0x000fea0003800000 */
.L_x_854:
        /* <DEDUP_REMOVED lines=10> */
.L_x_857:
[----:B------:R-:W-:Y:S05]  /*218b0*/  BSYNC B1 ;  /* 0x0000000000017941 */ /* 0x000fea0003800000 */
.L_x_856:
        /* <DEDUP_REMOVED lines=10> */
.L_x_859:
[----:B------:R-:W-:Y:S05]  /*21960*/  BSYNC B1 ;  /* 0x0000000000017941 */ /* 0x000fea0003800000 */
.L_x_858:
        /* <DEDUP_REMOVED lines=10> */
.L_x_861:
[----:B------:R-:W-:Y:S05]  /*21a10*/  BSYNC B1 ;  /* 0x0000000000017941 */ /* 0x000fea0003800000 */
.L_x_860:
        /* <DEDUP_REMOVED lines=10> */
.L_x_863:
[----:B------:R-:W-:Y:S05]  /*21ac0*/  BSYNC B1 ;  /* 0x0000000000017941 */ /* 0x000fea0003800000 */
.L_x_862:
        /* <DEDUP_REMOVED lines=10> */
.L_x_865:
[----:B------:R-:W-:Y:S05]  /*21b70*/  BSYNC B1 ;  /* 0x0000000000017941 */ /* 0x000fea0003800000 */
.L_x_864:
        /* <DEDUP_REMOVED lines=10> */
.L_x_867:
[----:B------:R-:W-:Y:S05]  /*21c20*/  BSYNC B1 ;  /* 0x0000000000017941 */ /* 0x000fea0003800000 */
.L_x_866:
        /* <DEDUP_REMOVED lines=10> */
.L_x_869:
[----:B------:R-:W-:Y:S05]  /*21cd0*/  BSYNC B1 ;  /* 0x0000000000017941 */ /* 0x000fea0003800000 */
.L_x_868:
        /* <DEDUP_REMOVED lines=10> */
.L_x_871:
[----:B------:R-:W-:Y:S05]  /*21d80*/  BSYNC B1 ;  /* 0x0000000000017941 */ /* 0x000fea0003800000 */
.L_x_870:
        /* <DEDUP_REMOVED lines=10> */
.L_x_873:
[----:B------:R-:W-:Y:S05]  /*21e30*/  BSYNC B1 ;  /* 0x0000000000017941 */ /* 0x000fea0003800000 */
.L_x_872:
        /* <DEDUP_REMOVED lines=10> */
.L_x_875:
[----:B------:R-:W-:Y:S05]  /*21ee0*/  BSYNC B1 ;  /* 0x0000000000017941 */ /* 0x000fea0003800000 */
.L_x_874:
        /* <DEDUP_REMOVED lines=10> */
.L_x_877:
[----:B------:R-:W-:Y:S05]  /*21f90*/  BSYNC B1 ;  /* 0x0000000000017941 */ /* 0x000fea0003800000 */
.L_x_876:
        /* <DEDUP_REMOVED lines=10> */
.L_x_879:
[----:B------:R-:W-:Y:S05]  /*22040*/  BSYNC B1 ;  /* 0x0000000000017941 */ /* 0x000fea0003800000 */
.L_x_878:
        /* <DEDUP_REMOVED lines=10> */
.L_x_881:
[----:B------:R-:W-:Y:S05]  /*220f0*/  BSYNC B1 ;  /* 0x0000000000017941 */ /* 0x000fea0003800000 */
.L_x_880:
        /* <DEDUP_REMOVED lines=10> */
.L_x_883:
[----:B------:R-:W-:Y:S05]  /*221a0*/  BSYNC B1 ;  /* 0x0000000000017941 */ /* 0x000fea0003800000 */
.L_x_882:
        /* <DEDUP_REMOVED lines=10> */
.L_x_885:
[----:B------:R-:W-:Y:S05]  /*22250*/  BSYNC B1 ;  /* 0x0000000000017941 */ /* 0x000fea0003800000 */
.L_x_884:
        /* <DEDUP_REMOVED lines=10> */
.L_x_887:
[----:B------:R-:W-:Y:S05]  /*22300*/  BSYNC B1 ;  /* 0x0000000000017941 */ /* 0x000fea0003800000 */
.L_x_886:
        /* <DEDUP_REMOVED lines=10> */
.L_x_889:
[----:B------:R-:W-:Y:S05]  /*223b0*/  BSYNC B1 ;  /* 0x0000000000017941 */ /* 0x000fea0003800000 */
.L_x_888:
        /* <DEDUP_REMOVED lines=10> */
.L_x_891:
[----:B------:R-:W-:Y:S05]  /*22460*/  BSYNC B1 ;  /* 0x0000000000017941 */ /* 0x000fea0003800000 */
.L_x_890:
        /* <DEDUP_REMOVED lines=10> */
.L_x_893:
[----:B------:R-:W-:Y:S05]  /*22510*/  BSYNC B1 ;  /* 0x0000000000017941 */ /* 0x000fea0003800000 */
.L_x_892:
        /* <DEDUP_REMOVED lines=10> */
.L_x_895:
[----:B------:R-:W-:Y:S05]  /*225c0*/  BSYNC B1 ;  /* 0x0000000000017941 */ /* 0x000fea0003800000 */
.L_x_894:
        /* <DEDUP_REMOVED lines=10> */
.L_x_897:
[----:B------:R-:W-:Y:S05]  /*22670*/  BSYNC B1 ;  /* 0x0000000000017941 */ /* 0x000fea0003800000 */
.L_x_896:
        /* <DEDUP_REMOVED lines=10> */
.L_x_899:
[----:B------:R-:W-:Y:S05]  /*22720*/  BSYNC B1 ;  /* 0x0000000000017941 */ /* 0x000fea0003800000 */
.L_x_898:
        /* <DEDUP_REMOVED lines=10> */
.L_x_901:
[----:B------:R-:W-:Y:S05]  /*227d0*/  BSYNC B1 ;  /* 0x0000000000017941 */ /* 0x000fea0003800000 */
.L_x_900:
        /* <DEDUP_REMOVED lines=10> */
.L_x_903:
[----:B------:R-:W-:Y:S05]  /*22880*/  BSYNC B1 ;  /* 0x0000000000017941 */ /* 0x000fea0003800000 */
.L_x_902:
        /* <DEDUP_REMOVED lines=10> */
.L_x_905:
[----:B------:R-:W-:Y:S05]  /*22930*/  BSYNC B1 ;  /* 0x0000000000017941 */ /* 0x000fea0003800000 */
.L_x_904:
        /* <DEDUP_REMOVED lines=10> */
.L_x_907:
[----:B------:R-:W-:Y:S05]  /*229e0*/  BSYNC B1 ;  /* 0x0000000000017941 */ /* 0x000fea0003800000 */
.L_x_906:
        /* <DEDUP_REMOVED lines=10> */
.L_x_909:
[----:B------:R-:W-:Y:S05]  /*22a90*/  BSYNC B1 ;  /* 0x0000000000017941 */ /* 0x000fea0003800000 */
.L_x_908:
        /* <DEDUP_REMOVED lines=10> */
.L_x_911:
[----:B------:R-:W-:Y:S05]  /*22b40*/  BSYNC B1 ;  /* 0x0000000000017941 */ /* 0x000fea0003800000 */
.L_x_910:
        /* <DEDUP_REMOVED lines=10> */
.L_x_913:
[----:B------:R-:W-:Y:S05]  /*22bf0*/  BSYNC B1 ;  /* 0x0000000000017941 */ /* 0x000fea0003800000 */
.L_x_912:
        /* <DEDUP_REMOVED lines=10> */
.L_x_915:
[----:B------:R-:W-:Y:S05]  /*22ca0*/  BSYNC B1 ;  /* 0x0000000000017941 */ /* 0x000fea0003800000 */
.L_x_914:
        /* <DEDUP_REMOVED lines=10> */
.L_x_917:
[----:B------:R-:W-:Y:S05]  /*22d50*/  BSYNC B1 ;  /* 0x0000000000017941 */ /* 0x000fea0003800000 */
.L_x_916:
        /* <DEDUP_REMOVED lines=10> */
.L_x_919:
[----:B------:R-:W-:Y:S05]  /*22e00*/  BSYNC B1 ;  /* 0x0000000000017941 */ /* 0x000fea0003800000 */
.L_x_918:
        /* <DEDUP_REMOVED lines=10> */
.L_x_921:
[----:B------:R-:W-:Y:S05]  /*22eb0*/  BSYNC B1 ;  /* 0x0000000000017941 */ /* 0x000fea0003800000 */
.L_x_920:
        /* <DEDUP_REMOVED lines=10> */
.L_x_923:
[----:B------:R-:W-:Y:S05]  /*22f60*/  BSYNC B1 ;  /* 0x0000000000017941 */ /* 0x000fea0003800000 */
.L_x_922:
        /* <DEDUP_REMOVED lines=10> */
.L_x_925:
[----:B------:R-:W-:Y:S05]  /*23010*/  BSYNC B1 ;  /* 0x0000000000017941 */ /* 0x000fea0003800000 */
.L_x_924:
        /* <DEDUP_REMOVED lines=10> */
.L_x_927:
[----:B------:R-:W-:Y:S05]  /*230c0*/  BSYNC B1 ;  /* 0x0000000000017941 */ /* 0x000fea0003800000 */
.L_x_926:
        /* <DEDUP_REMOVED lines=10> */
.L_x_929:
[----:B------:R-:W-:Y:S05]  /*23170*/  BSYNC B1 ;  /* 0x0000000000017941 */ /* 0x000fea0003800000 */
.L_x_928:
        /* <DEDUP_REMOVED lines=10> */
.L_x_931:
[----:B------:R-:W-:Y:S05]  /*23220*/  BSYNC B1 ;  /* 0x0000000000017941 */ /* 0x000fea0003800000 */
.L_x_930:
        /* <DEDUP_REMOVED lines=10> */
.L_x_933:
[----:B------:R-:W-:Y:S05]  /*232d0*/  BSYNC B1 ;  /* 0x0000000000017941 */ /* 0x000fea0003800000 */
.L_x_932:
        /* <DEDUP_REMOVED lines=10> */
.L_x_935:
[----:B------:R-:W-:Y:S05]  /*23380*/  BSYNC B1 ;  /* 0x0000000000017941 */ /* 0x000fea0003800000 */
.L_x_934:
        /* <DEDUP_REMOVED lines=10> */
.L_x_937:
[----:B------:R-:W-:Y:S05]  /*23430*/  BSYNC B1 ;  /* 0x0000000000017941 */ /* 0x000fea0003800000 */
.L_x_936:
        /* <DEDUP_REMOVED lines=10> */
.L_x_939:
[----:B------:R-:W-:Y:S05]  /*234e0*/  BSYNC B1 ;  /* 0x0000000000017941 */ /* 0x000fea0003800000 */
.L_x_938:
        /* <DEDUP_REMOVED lines=10> */
.L_x_941:
[----:B------:R-:W-:Y:S05]  /*23590*/  BSYNC B1 ;  /* 0x0000000000017941 */ /* 0x000fea0003800000 */
.L_x_940:
        /* <DEDUP_REMOVED lines=10> */
.L_x_943:
[----:B------:R-:W-:Y:S05]  /*23640*/  BSYNC B1 ;  /* 0x0000000000017941 */ /* 0x000fea0003800000 */
.L_x_942:
        /* <DEDUP_REMOVED lines=10> */
.L_x_945:
[----:B------:R-:W-:Y:S05]  /*236f0*/  BSYNC B1 ;  /* 0x0000000000017941 */ /* 0x000fea0003800000 */
.L_x_944:
        /* <DEDUP_REMOVED lines=10> */
.L_x_947:
[----:B------:R-:W-:Y:S05]  /*237a0*/  BSYNC B1 ;  /* 0x0000000000017941 */ /* 0x000fea0003800000 */
.L_x_946:
        /* <DEDUP_REMOVED lines=10> */
.L_x_949:
[----:B------:R-:W-:Y:S05]  /*23850*/  BSYNC B1 ;  /* 0x0000000000017941 */ /* 0x000fea0003800000 */
.L_x_948:
        /* <DEDUP_REMOVED lines=10> */
.L_x_951:
[----:B------:R-:W-:Y:S05]  /*23900*/  BSYNC B1 ;  /* 0x0000000000017941 */ /* 0x000fea0003800000 */
.L_x_950:
        /* <DEDUP_REMOVED lines=10> */
.L_x_953:
[----:B------:R-:W-:Y:S05]  /*239b0*/  BSYNC B1 ;  /* 0x0000000000017941 */ /* 0x000fea0003800000 */
.L_x_952:
        /* <DEDUP_REMOVED lines=10> */
.L_x_955:
[----:B------:R-:W-:Y:S05]  /*23a60*/  BSYNC B1 ;  /* 0x0000000000017941 */ /* 0x000fea0003800000 */
.L_x_954:
        /* <DEDUP_REMOVED lines=10> */
.L_x_957:
[----:B------:R-:W-:Y:S05]  /*23b10*/  BSYNC B1 ;  /* 0x0000000000017941 */ /* 0x000fea0003800000 */
.L_x_956:
        /* <DEDUP_REMOVED lines=10> */
.L_x_959:
[----:B------:R-:W-:Y:S05]  /*23bc0*/  BSYNC B1 ;  /* 0x0000000000017941 */ /* 0x000fea0003800000 */
.L_x_958:
        /* <DEDUP_REMOVED lines=10> */
.L_x_961:
[----:B------:R-:W-:Y:S05]  /*23c70*/  BSYNC B1 ;  /* 0x0000000000017941 */ /* 0x000fea0003800000 */
.L_x_960:
        /* <DEDUP_REMOVED lines=10> */
.L_x_963:
[----:B------:R-:W-:Y:S05]  /*23d20*/  BSYNC B1 ;  /* 0x0000000000017941 */ /* 0x000fea0003800000 */
.L_x_962:
        /* <DEDUP_REMOVED lines=10> */
.L_x_965:
[----:B------:R-:W-:Y:S05]  /*23dd0*/  BSYNC B1 ;  /* 0x0000000000017941 */ /* 0x000fea0003800000 */
.L_x_964:
        /* <DEDUP_REMOVED lines=10> */
.L_x_967:
[----:B------:R-:W-:Y:S05]  /*23e80*/  BSYNC B1 ;  /* 0x0000000000017941 */ /* 0x000fea0003800000 */
.L_x_966:
        /* <DEDUP_REMOVED lines=10> */
.L_x_969:
[----:B------:R-:W-:Y:S05]  /*23f30*/  BSYNC B1 ;  /* 0x0000000000017941 */ /* 0x000fea0003800000 */
.L_x_968:
        /* <DEDUP_REMOVED lines=10> */
.L_x_971:
[----:B------:R-:W-:Y:S05]  /*23fe0*/  BSYNC B1 ;  /* 0x0000000000017941 */ /* 0x000fea0003800000 */
.L_x_970:
        /* <DEDUP_REMOVED lines=10> */
.L_x_973:
[----:B------:R-:W-:Y:S05]  /*24090*/  BSYNC B1 ;  /* 0x0000000000017941 */ /* 0x000fea0003800000 */
.L_x_972:
        /* <DEDUP_REMOVED lines=10> */
.L_x_975:
[----:B------:R-:W-:Y:S05]  /*24140*/  BSYNC B1 ;  /* 0x0000000000017941 */ /* 0x000fea0003800000 */
.L_x_974:
        /* <DEDUP_REMOVED lines=10> */
.L_x_977:
[----:B------:R-:W-:Y:S05]  /*241f0*/  BSYNC B1 ;  /* 0x0000000000017941 */ /* 0x000fea0003800000 */
.L_x_976:
        /* <DEDUP_REMOVED lines=10> */
.L_x_979:
[----:B------:R-:W-:Y:S05]  /*242a0*/  BSYNC B1 ;  /* 0x0000000000017941 */ /* 0x000fea0003800000 */
.L_x_978:
        /* <DEDUP_REMOVED lines=10> */
.L_x_981:
[----:B------:R-:W-:Y:S05]  /*24350*/  BSYNC B1 ;  /* 0x0000000000017941 */ /* 0x000fea0003800000 */
.L_x_980:
        /* <DEDUP_REMOVED lines=10> */
.L_x_983:
[----:B------:R-:W-:Y:S05]  /*24400*/  BSYNC B1 ;  /* 0x0000000000017941 */ /* 0x000fea0003800000 */
.L_x_982:
        /* <DEDUP_REMOVED lines=10> */
.L_x_985:
[----:B------:R-:W-:Y:S05]  /*244b0*/  BSYNC B1 ;  /* 0x0000000000017941 */ /* 0x000fea0003800000 */
.L_x_984:
        /* <DEDUP_REMOVED lines=10> */
.L_x_987:
[----:B------:R-:W-:Y:S05]  /*24560*/  BSYNC B1 ;  /* 0x0000000000017941 */ /* 0x000fea0003800000 */
.L_x_986:
        /* <DEDUP_REMOVED lines=10> */
.L_x_989:
[----:B------:R-:W-:Y:S05]  /*24610*/  BSYNC B1 ;  /* 0x0000000000017941 */ /* 0x000fea0003800000 */
.L_x_988:
        /* <DEDUP_REMOVED lines=10> */
.L_x_991:
[----:B------:R-:W-:Y:S05]  /*246c0*/  BSYNC B1 ;  /* 0x0000000000017941 */ /* 0x000fea0003800000 */
.L_x_990:
        /* <DEDUP_REMOVED lines=10> */
.L_x_993:
[----:B------:R-:W-:Y:S05]  /*24770*/  BSYNC B1 ;  /* 0x0000000000017941 */ /* 0x000fea0003800000 */
.L_x_992:
        /* <DEDUP_REMOVED lines=10> */
.L_x_995:
[----:B------:R-:W-:Y:S05]  /*24820*/  BSYNC B1 ;  /* 0x0000000000017941 */ /* 0x000fea0003800000 */
.L_x_994:
        /* <DEDUP_REMOVED lines=10> */
.L_x_997:
[----:B------:R-:W-:Y:S05]  /*248d0*/  BSYNC B1 ;  /* 0x0000000000017941 */ /* 0x000fea0003800000 */
.L_x_996:
        /* <DEDUP_REMOVED lines=10> */
.L_x_999:
[----:B------:R-:W-:Y:S05]  /*24980*/  BSYNC B1 ;  /* 0x0000000000017941 */ /* 0x000fea0003800000 */
.L_x_998:
        /* <DEDUP_REMOVED lines=10> */
.L_x_1001:
[----:B------:R-:W-:Y:S05]  /*24a30*/  BSYNC B1 ;  /* 0x0000000000017941 */ /* 0x000fea0003800000 */
.L_x_1000:
        /* <DEDUP_REMOVED lines=10> */
.L_x_1003:
[----:B------:R-:W-:Y:S05]  /*24ae0*/  BSYNC B1 ;  /* 0x0000000000017941 */ /* 0x000fea0003800000 */
.L_x_1002:
        /* <DEDUP_REMOVED lines=10> */
.L_x_1005:
[----:B------:R-:W-:Y:S05]  /*24b90*/  BSYNC B1 ;  /* 0x0000000000017941 */ /* 0x000fea0003800000 */
.L_x_1004:
        /* <DEDUP_REMOVED lines=10> */
.L_x_1007:
[----:B------:R-:W-:Y:S05]  /*24c40*/  BSYNC B1 ;  /* 0x0000000000017941 */ /* 0x000fea0003800000 */
.L_x_1006:
        /* <DEDUP_REMOVED lines=10> */
.L_x_1009:
[----:B------:R-:W-:Y:S05]  /*24cf0*/  BSYNC B1 ;  /* 0x0000000000017941 */ /* 0x000fea0003800000 */
.L_x_1008:
        /* <DEDUP_REMOVED lines=10> */
.L_x_1011:
[----:B------:R-:W-:Y:S05]  /*24da0*/  BSYNC B1 ;  /* 0x0000000000017941 */ /* 0x000fea0003800000 */
.L_x_1010:
        /* <DEDUP_REMOVED lines=10> */
.L_x_1013:
[----:B------:R-:W-:Y:S05]  /*24e50*/  BSYNC B1 ;  /* 0x0000000000017941 */ /* 0x000fea0003800000 */
.L_x_1012:
        /* <DEDUP_REMOVED lines=10> */
.L_x_1015:
[----:B------:R-:W-:Y:S05]  /*24f00*/  BSYNC B1 ;  /* 0x0000000000017941 */ /* 0x000fea0003800000 */
.L_x_1014:
        /* <DEDUP_REMOVED lines=10> */
.L_x_1017:
[----:B------:R-:W-:Y:S05]  /*24fb0*/  BSYNC B1 ;  /* 0x0000000000017941 */ /* 0x000fea0003800000 */
.L_x_1016:
[----:B-----5:R-:W-:Y:S01]  /*24fc0*/  HADD2.F32 R3, -RZ, R19.H0_H0 ;  /* 0x20000013ff037230 */ /* 0x020fe20000004100 */
[----:B------:R-:W-:Y:S04]  /*24fd0*/  BSSY B1, `(.L_x_1018) ;  /* 0x0000009000017945 */ /* 0x000fe80003800000 */
[----:B------:R-:W-:-:S04]  /*24fe0*/  FMUL R3, R3, R16 ;  /* 0x0000001003037220 */ /* 0x000fc80000400000 */
[----:B------:R-:W-:-:S05]  /*24ff0*/  FFMA R3, R136, R2, R3 ;  /* 0x0000000288037223 */ /* 0x000fca0000000003 */
[----:B------:R-:W-:-:S05]  /*25000*/  F2FP.F16.F32.PACK_AB R3, RZ, R3 ;  /* 0x00000003ff03723e */ /* 0x000fca00000000ff */
[----:B------:R0:W-:Y:S01]  /*25010*/  @P5 STG.E.U16 desc[UR36][R20.64+0x3c0], R3 ;  /* 0x0003c00314005986 */ /* 0x0001e2000c101524 */
[----:B------:R-:W-:-:S04]  /*25020*/  ISETP.NE.AND P5, PT, R154, RZ, PT ;  /* 0x000000ff9a00720c */ /* 0x000fc80003fa5270 */
[----:B------:R-:W-:-:S13]  /*25030*/  ISETP.GT.AND P5, PT, R0, 0x80, P5 ;  /* 0x000000800000780c */ /* 0x000fda0002fa4270 */
[----:B0-----:R-:W-:Y:S05]  /*25040*/  @!P5 BRA `(.L_x_1019) ;  /* 0x000000000004d947 */ /* 0x001fea0003800000 */
[----:B------:R0:W5:Y:S02]  /*25050*/  LDG.E.LTC128B.U16 R19, desc[UR36][R10.64+0x3c2] ;  /* 0x0003c2240a137981 */ /* 0x000164000c1e1520 */
.L_x_1019:
[----:B------:R-:W-:Y:S05]  /*25060*/  BSYNC B1 ;  /* 0x0000000000017941 */ /* 0x000fea0003800000 */
.L_x_1018:
        /* <DEDUP_REMOVED lines=10> */
.L_x_1021:
[----:B------:R-:W-:Y:S05]  /*25110*/  BSYNC B1 ;  /* 0x0000000000017941 */ /* 0x000fea0003800000 */
.L_x_1020:
        /* <DEDUP_REMOVED lines=10> */
.L_x_1023:
[----:B------:R-:W-:Y:S05]  /*251c0*/  BSYNC B1 ;  /* 0x0000000000017941 */ /* 0x000fea0003800000 */
.L_x_1022:
[----:B-----5:R-:W-:Y:S01]  /*251d0*/  HADD2.F32 R3, -RZ, R19.H0_H0 ;  /* 0x20000013ff037230 */ /* 0x020fe20000004100 */
[----:B------:R-:W-:Y:S04]  /*251e0*/  BSSY B1, `(.L_x_1024) ;  /* 0x0000008000017945 */ /* 0x000fe80003800000 */
[----:B------:R-:W-:-:S04]  /*251f0*/  FMUL R4, R3, R16 ;  /* 0x0000001003047220 */ /* 0x000fc80000400000 */
[----:B------:R-:W-:-:S05]  /*25200*/  FFMA R4, R139, R2, R4 ;  /* 0x000000028b047223 */ /* 0x000fca0000000004 */
[----:B------:R-:W-:-:S05]  /*25210*/  F2FP.F16.F32.PACK_AB R4, RZ, R4 ;  /* 0x00000004ff04723e */ /* 0x000fca00000000ff */
[----:B------:R0:W-:Y:S01]  /*25220*/  @P5 STG.E.U16 desc[UR36][R22.64+0x3c2], R4 ;  /* 0x0003c20416005986 */ /* 0x0001e2000c101524 */
[----:B------:R-:W-:-:S13]  /*25230*/  ISETP.GT.AND P5, PT, R0, 0x80, P6 ;  /* 0x000000800000780c */ /* 0x000fda00037a4270 */
[----:B0-----:R-:W-:Y:S05]  /*25240*/  @!P5 BRA `(.L_x_1025) ;  /* 0x000000000004d947 */ /* 0x001fea0003800000 */
[----:B------:R0:W5:Y:S02]  /*25250*/  LDG.E.LTC128B.U16 R19, desc[UR36][R10.64+0x3d0] ;  /* 0x0003d0240a137981 */ /* 0x000164000c1e1520 */
.L_x_1025:
[----:B------:R-:W-:Y:S05]  /*25260*/  BSYNC B1 ;  /* 0x0000000000017941 */ /* 0x000fea0003800000 */
.L_x_1024:
        /* <DEDUP_REMOVED lines=9> */
.L_x_1027:
[----:B------:R-:W-:Y:S05]  /*25300*/  BSYNC B1 ;  /* 0x0000000000017941 */ /* 0x000fea0003800000 */
.L_x_1026:
        /* <DEDUP_REMOVED lines=9> */
.L_x_1029:
[----:B------:R-:W-:Y:S05]  /*253a0*/  BSYNC B1 ;  /* 0x0000000000017941 */ /* 0x000fea0003800000 */
.L_x_1028:
[----:B-----5:R-:W-:Y:S01]  /*253b0*/  HADD2.F32 R3, -RZ, R19.H0_H0 ;  /* 0x20000013ff037230 */ /* 0x020fe20000004100 */
[----:B------:R-:W-:Y:S01]  /*253c0*/  ISETP.GT.AND P4, PT, R0, 0x88, P4 ;  /* 0x000000880000780c */ /* 0x000fe20002784270 */
[----:B------:R-:W-:Y:S03]  /*253d0*/  BSSY B1, `(.L_x_1030) ;  /* 0x0000007000017945 */ /* 0x000fe60003800000 */
[----:B------:R-:W-:-:S04]  /*253e0*/  FMUL R3, R3, R16 ;  /* 0x0000001003037220 */ /* 0x000fc80000400000 */
[----:B------:R-:W-:-:S05]  /*253f0*/  FFMA R3, R142, R2, R3 ;  /* 0x000000028e037223 */ /* 0x000fca0000000003 */
[----:B------:R-:W-:-:S05]  /*25400*/  F2FP.F16.F32.PACK_AB R3, RZ, R3 ;  /* 0x00000003ff03723e */ /* 0x000fca00000000ff */
[----:B------:R0:W-:Y:S01]  /*25410*/  @P5 STG.E.U16 desc[UR36][R22.64+0x3d0], R3 ;  /* 0x0003d00316005986 */ /* 0x0001e2000c101524 */
[----:B------:R-:W-:Y:S05]  /*25420*/  @!P4 BRA `(.L_x_1031) ;  /* 0x000000000004c947 */ /* 0x000fea0003800000 */
[----:B------:R0:W5:Y:S02]  /*25430*/  LDG.E.LTC128B.U16 R19, desc[UR36][R8.64+0x3d2] ;  /* 0x0003d22408137981 */ /* 0x000164000c1e1520 */
.L_x_1031:
[----:B------:R-:W-:Y:S05]  /*25440*/  BSYNC B1 ;  /* 0x0000000000017941 */ /* 0x000fea0003800000 */
.L_x_1030:
[----:B0----5:R-:W-:Y:S01]  /*25450*/  HADD2.F32 R3, -RZ, R19.H0_H0 ;  /* 0x20000013ff037230 */ /* 0x021fe20000004100 */
        /* <DEDUP_REMOVED lines=8> */
.L_x_1033:
[----:B------:R-:W-:Y:S05]  /*254e0*/  BSYNC B1 ;  /* 0x0000000000017941 */ /* 0x000fea0003800000 */
.L_x_1032:
        /* <DEDUP_REMOVED lines=9> */
.L_x_1035:
[----:B------:R-:W-:Y:S05]  /*25580*/  BSYNC B1 ;  /* 0x0000000000017941 */ /* 0x000fea0003800000 */
.L_x_1034:
        /* <DEDUP_REMOVED lines=9> */
.L_x_1037:
[----:B------:R-:W-:Y:S05]  /*25620*/  BSYNC B1 ;  /* 0x0000000000017941 */ /* 0x000fea0003800000 */
.L_x_1036:
        /* <DEDUP_REMOVED lines=9> */
.L_x_1039:
[----:B------:R-:W-:Y:S05]  /*256c0*/  BSYNC B1 ;  /* 0x0000000000017941 */ /* 0x000fea0003800000 */
.L_x_1038:
        /* <DEDUP_REMOVED lines=9> */
.L_x_1041:
[----:B------:R-:W-:Y:S05]  /*25760*/  BSYNC B1 ;  /* 0x0000000000017941 */ /* 0x000fea0003800000 */
.L_x_1040:
        /* <DEDUP_REMOVED lines=9> */
.L_x_1043:
[----:B------:R-:W-:Y:S05]  /*25800*/  BSYNC B1 ;  /* 0x0000000000017941 */ /* 0x000fea0003800000 */
.L_x_1042:
        /* <DEDUP_REMOVED lines=9> */
.L_x_1045:
[----:B------:R-:W-:Y:S05]  /*258a0*/  BSYNC B1 ;  /* 0x0000000000017941 */ /* 0x000fea0003800000 */
.L_x_1044:
        /* <DEDUP_REMOVED lines=9> */
.L_x_1047:
[----:B------:R-:W-:Y:S05]  /*25940*/  BSYNC B1 ;  /* 0x0000000000017941 */ /* 0x000fea0003800000 */
.L_x_1046:
[----:B------:R-:W-:Y:S05]  /*25950*/  @!P0 BRA `(.L_x_1048) ;  /* 0x000000b400088947 */ /* 0x000fea0003800000 */
[----:B-----5:R-:W-:-:S05]  /*25960*/  HADD2.F32 R19, -RZ, R19.H0_H0 ;  /* 0x20000013ff137230 */ /* 0x020fca0000004100 */
[----:B------:R-:W-:-:S04]  /*25970*/  FMUL R0, R19, R16 ;  /* 0x0000001013007220 */ /* 0x000fc80000400000 */
[----:B------:R-:W-:-:S05]  /*25980*/  FFMA R0, R151, R2, R0 ;  /* 0x0000000297007223 */ /* 0x000fca0000000000 */
[----:B------:R-:W-:-:S05]  /*25990*/  F2FP.F16.F32.PACK_AB R0, RZ, R0 ;  /* 0x00000000ff00723e */ /* 0x000fca00000000ff */
[----:B------:R0:W-:Y:S01]  /*259a0*/  STG.E.U16 desc[UR36][R22.64+0x3f2], R0 ;  /* 0x0003f20016007986 */ /* 0x0001e2000c101524 */
[----:B------:R-:W-:Y:S05]  /*259b0*/  BRA `(.L_x_1048) ;  /* 0x000000b000f07947 */ /* 0x000fea0003800000 */
.L_x_29:
[----:B0-----:R-:W2:Y:S01]  /*259c0*/  LDL.LU R235, [R1+0x484] ;  /* 0x0004840001eb7983 */ /* 0x001ea20000300800 */
[----:B------:R-:W-:-:S03]  /*259d0*/  ULDC.64 UR4, c[0x0][0x5c0] ;  /* 0x0001700000047ab9 */ /* 0x000fc60000000a00 */
[----:B------:R-:W3:Y:S04]  /*259e0*/  LDL.LU R234, [R1+0x488] ;  /* 0x0004880001ea7983 */ /* 0x000ee80000300800 */
[----:B------:R-:W4:Y:S04]  /*259f0*/  LDL.LU R233, [R1+0x48c] ;  /* 0x00048c0001e97983 */ /* 0x000f280000300800 */
[----:B------:R-:W5:Y:S04]  /*25a00*/  LDL.LU R9, [R1+0x490] ;  /* 0x0004900001097983 */ /* 0x000f680000300800 */
[----:B------:R-:W2:Y:S04]  /*25a10*/  LDL.LU R10, [R1+0x494] ;  /* 0x00049400010a7983 */ /* 0x000ea80000300800 */
[----:B------:R-:W5:Y:S04]  /*25a20*/  LDL.LU R11, [R1+0x498] ;  /* 0x00049800010b7983 */ /* 0x000f680000300800 */
[----:B------:R-:W3:Y:S04]  /*25a30*/  LDL.LU R12, [R1+0x49c] ;  /* 0x00049c00010c7983 */ /* 0x000ee80000300800 */
[----:B------:R-:W5:Y:S04]  /*25a40*/  LDL.LU R232, [R1+0x4a0] ;  /* 0x0004a00001e87983 */ /* 0x000f680000300800 */
        /* <DEDUP_REMOVED lines=78> */
[----:B------:R-:W5:Y:S01]  /*25f30*/  LDL.LU R153, [R1+0x5dc] ;  /* 0x0005dc0001997983 */ /* 0x000f620000300800 */
[----:B------:R-:W-:-:S03]  /*25f40*/  LEA R4, P0, R6, UR4, 0x1 ;  /* 0x0000000406047c11 */ /* 0x000fc6000f8008ff */
[----:B------:R-:W5:Y:S04]  /*25f50*/  LDL.LU R152, [R1+0x5e0] ;  /* 0x0005e00001987983 */ /* 0x000f680000300800 */
[----:B------:R-:W5:Y:S04]  /*25f60*/  LDL.LU R23, [R1+0x5e4] ;  /* 0x0005e40001177983 */ /* 0x000f680000300800 */
[----:B------:R-:W5:Y:S04]  /*25f70*/  LDL.LU R22, [R1+0x5e8] ;  /* 0x0005e80001167983 */ /* 0x000f680000300800 */
[----:B------:R-:W5:Y:S01]  /*25f80*/  LDL.LU R21, [R1+0x5ec] ;  /* 0x0005ec0001157983 */ /* 0x000f620000300800 */
[----:B------:R-:W-:-:S03]  /*25f90*/  LEA.HI.X R5, R6, UR5, R14, 0x1, P0 ;  /* 0x0000000506057c11 */ /* 0x000fc600080f0c0e */
[----:B------:R-:W5:Y:S04]  /*25fa0*/  LDL.LU R20, [R1+0x5f0] ;  /* 0x0005f00001147983 */ /* 0x000f680000300800 */
[----:B------:R-:W5:Y:S04]  /*25fb0*/  LDL.LU R19, [R1+0x5f4] ;  /* 0x0005f40001137983 */ /* 0x000f680000300800 */
[----:B------:R-:W5:Y:S04]  /*25fc0*/  LDL.LU R15, [R1+0x5f8] ;  /* 0x0005f800010f7983 */ /* 0x000f680000300800 */
[----:B------:R-:W5:Y:S04]  /*25fd0*/  LDL.LU R13, [R1+0x5fc] ;  /* 0x0005fc00010d7983 */ /* 0x000f680000300800 */
[----:B------:R-:W4:Y:S04]  /*25fe0*/  LDL.LU R6, [R1+0x400] ;  /* 0x0004000001067983 */ /* 0x000f280000300800 */
[----:B------:R-:W2:Y:S04]  /*25ff0*/  LDL.LU R7, [R1+0x408] ;  /* 0x0004080001077983 */ /* 0x000ea80000300800 */
[----:B------:R-:W5:Y:S01]  /*26000*/  LDL.LU R14, [R1+0x480] ;  /* 0x00048000010e7983 */ /* 0x000f620000300800 */
[----:B----4-:R-:W-:-:S05]  /*26010*/  FMUL R6, R6, R2 ;  /* 0x0000000206067220 */ /* 0x010fca0000400000 */
[----:B------:R-:W-:-:S05]  /*26020*/  F2FP.F16.F32.PACK_AB R6, RZ, R6 ;  /* 0x00000006ff06723e */ /* 0x000fca00000000ff */
[----:B------:R0:W-:Y:S04]  /*26030*/  @P1 STG.E.U16 desc[UR36][R4.64], R6 ;  /* 0x0000000604001986 */ /* 0x0001e8000c101524 */
[----:B0-----:R-:W4:Y:S01]  /*26040*/  LDL.LU R6, [R1+0x404] ;  /* 0x0004040001067983 */ /* 0x001f220000300800 */
[----:B------:R-:W-:Y:S01]  /*26050*/  ISETP.GT.AND P2, PT, R3, 0x1, PT ;  /* 0x000000010300780c */ /* 0x000fe20003f44270 */
[----:B--2---:R-:W-:Y:S01]  /*26060*/  FMUL R7, R7, R2 ;  /* 0x0000000207077220 */ /* 0x004fe20000400000 */
[----:B------:R-:W-:Y:S01]  /*26070*/  USHF.L.U32 UR5, UR8, 0x4, URZ ;  /* 0x0000000408057899 */ /* 0x000fe2000800063f */
[C---:B------:R-:W-:Y:S01]  /*26080*/  ISETP.GT.AND P1, PT, R0.reuse, 0x8, P5 ;  /* 0x000000080000780c */ /* 0x040fe20002f24270 */
[----:B------:R-:W-:Y:S01]  /*26090*/  USHF.L.U64.HI UR4, UR8, 0x4, UR9 ;  /* 0x0000000408047899 */ /* 0x000fe20008010209 */
[----:B------:R-:W-:-:S02]  /*260a0*/  ISETP.GT.AND P0, PT, R0, RZ, P2 ;  /* 0x000000ff0000720c */ /* 0x000fc40001704270 */
[----:B------:R-:W-:-:S04]  /*260b0*/  F2FP.F16.F32.PACK_AB R7, RZ, R7 ;  /* 0x00000007ff07723e */ /* 0x000fc800000000ff */
[----:B------:R-:W-:Y:S01]  /*260c0*/  PRMT R8, R7, 0x7610, R8 ;  /* 0x0000761007087816 */ /* 0x000fe20000000008 */
[----:B----4-:R-:W-:-:S05]  /*260d0*/  FMUL R6, R6, R2 ;  /* 0x0000000206067220 */ /* 0x010fca0000400000 */
[----:B------:R-:W-:-:S05]  /*260e0*/  F2FP.F16.F32.PACK_AB R6, RZ, R6 ;  /* 0x00000006ff06723e */ /* 0x000fca00000000ff */
[----:B------:R0:W-:Y:S02]  /*260f0*/  @P0 STG.E.U16 desc[UR36][R4.64+0x2], R6 ;  /* 0x0000020604000986 */ /* 0x0001e4000c101524 */
[----:B0-----:R-:W-:-:S04]  /*26100*/  IADD3 R6, P0, R4, UR5, RZ ;  /* 0x0000000504067c10 */ /* 0x001fc8000ff1e0ff */
[----:B------:R-:W-:-:S05]  /*26110*/  IADD3.X R7, R5, UR4, RZ, P0, !PT ;  /* 0x0000000405077c10 */ /* 0x000fca00087fe4ff */
[----:B------:R0:W-:Y:S04]  /*26120*/  @P1 STG.E.U16 desc[UR36][R6.64], R8 ;  /* 0x0000000806001986 */ /* 0x0001e8000c101524 */
[----:B0-----:R-:W2:Y:S01]  /*26130*/  LDL.LU R8, [R1+0x40c] ;  /* 0x00040c0001087983 */ /* 0x001ea20000300800 */
[----:B------:R-:W-:Y:S01]  /*26140*/  ISETP.GT.AND P0, PT, R0, 0x8, P2 ;  /* 0x000000080000780c */ /* 0x000fe20001704270 */
[----:B--2---:R-:W-:-:S05]  /*26150*/  FMUL R8, R8, R2 ;  /* 0x0000000208087220 */ /* 0x004fca0000400000 */
[----:B------:R-:W-:-:S07]  /*26160*/  F2FP.F16.F32.PACK_AB R8, RZ, R8 ;  /* 0x00000008ff08723e */ /* 0x000fce00000000ff */
[----:B------:R0:W-:Y:S04]  /*26170*/  @P0 STG.E.U16 desc[UR36][R6.64+0x2], R8 ;  /* 0x0000020806000986 */ /* 0x0001e8000c101524 */
[----:B0-----:R-:W2:Y:S01]  /*26180*/  LDL.LU R8, [R1+0x410] ;  /* 0x0004100001087983 */ /* 0x001ea20000300800 */
[----:B------:R-:W-:-:S04]  /*26190*/  ISETP.GT.AND P2, PT, R3, 0x8, PT ;  /* 0x000000080300780c */ /* 0x000fc80003f44270 */
[----:B------:R-:W-:Y:S01]  /*261a0*/  ISETP.GT.AND P0, PT, R0, RZ, P2 ;  /* 0x000000ff0000720c */ /* 0x000fe20001704270 */
        /* <DEDUP_REMOVED lines=10> */
[----:B------:R-:W-:Y:S01]  /*26250*/  ISETP.GT.AND P0, PT, R0, 0x8, P2 ;  /* 0x000000080000780c */ /* 0x000fe20001704270 */
        /* <DEDUP_REMOVED lines=137> */
[----:B------:R-:W-:Y:S01]  /*26af0*/  USHF.L.U32 UR11, UR8, 0x8, URZ ;  /* 0x00000008080b7899 */ /* 0x000fe2000800063f */
[C---:B------:R-:W-:Y:S01]  /*26b00*/  ISETP.GT.AND P2, PT, R3.reuse, 0x40, PT ;  /* 0x000000400300780c */ /* 0x040fe20003f44270 */
[----:B------:R-:W-:Y:S01]  /*26b10*/  USHF.L.U64.HI UR10, UR8, 0x8, UR9 ;  /* 0x00000008080a7899 */ /* 0x000fe20008010209 */
[C---:B------:R-:W-:Y:S01]  /*26b20*/  ISETP.GT.AND P1, PT, R3.reuse, 0x41, PT ;  /* 0x000000410300780c */ /* 0x040fe20003f24270 */
[-C--:B------:R-:W-:Y:S01]  /*26b30*/  FMUL R10, R10, R2.reuse ;  /* 0x000000020a0a7220 */ /* 0x080fe20000400000 */
[----:B---3--:R-:W-:Y:S01]  /*26b40*/  FMUL R12, R12, R2 ;  /* 0x000000020c0c7220 */ /* 0x008fe20000400000 */
[----:B------:R-:W-:-:S02]  /*26b50*/  ISETP.GT.AND P4, PT, R3, 0xe9, PT ;  /* 0x000000e90300780c */ /* 0x000fc40003f84270 */
[----:B------:R-:W-:Y:S02]  /*26b60*/  ISETP.GT.AND P3, PT, R3, 0xf1, PT ;  /* 0x000000f10300780c */ /* 0x000fe40003f64270 */
[----:B------:R-:W-:Y:S02]  /*26b70*/  F2FP.F16.F32.PACK_AB R10, RZ, R10 ;  /* 0x0000000aff0a723e */ /* 0x000fe400000000ff */
[----:B------:R-:W-:Y:S01]  /*26b80*/  F2FP.F16.F32.PACK_AB R12, RZ, R12 ;  /* 0x0000000cff0c723e */ /* 0x000fe200000000ff */
[----:B--2---:R-:W-:-:S05]  /*26b90*/  FMUL R8, R8, R2 ;  /* 0x0000000208087220 */ /* 0x004fca0000400000 */
[----:B------:R-:W-:-:S05]  /*26ba0*/  F2FP.F16.F32.PACK_AB R8, RZ, R8 ;  /* 0x00000008ff08723e */ /* 0x000fca00000000ff */
[----:B------:R5:W-:Y:S01]  /*26bb0*/  @P0 STG.E.U16 desc[UR36][R6.64+0x72], R8 ;  /* 0x0000720806000986 */ /* 0x000be2000c101524 */
[----:B------:R-:W-:Y:S01]  /*26bc0*/  ISETP.GT.AND P0, PT, R0, RZ, P2 ;  /* 0x000000ff0000720c */ /* 0x000fe20001704270 */
[----:B-----5:R-:W-:Y:S02]  /*26bd0*/  FMUL R8, R14, R2 ;  /* 0x000000020e087220 */ /* 0x020fe40000400000 */
[----:B------:R-:W2:Y:S03]  /*26be0*/  LDL.LU R14, [R1+0x290] ;  /* 0x00029000010e7983 */ /* 0x000ea60000300800 */
[----:B------:R-:W-:-:S07]  /*26bf0*/  F2FP.F16.F32.PACK_AB R8, RZ, R8 ;  /* 0x00000008ff08723e */ /* 0x000fce00000000ff */
[----:B------:R0:W-:Y:S01]  /*26c00*/  @P0 STG.E.U16 desc[UR36][R4.64+0x80], R8 ;  /* 0x0000800804000986 */ /* 0x0001e2000c101524 */
[----:B------:R-:W-:Y:S01]  /*26c10*/  ISETP.GT.AND P0, PT, R0, RZ, P1 ;  /* 0x000000ff0000720c */ /* 0x000fe20000f04270 */
[----:B0-----:R-:W-:Y:S02]  /*26c20*/  FMUL R8, R235, R2 ;  /* 0x00000002eb087220 */ /* 0x001fe40000400000 */
[----:B------:R-:W3:Y:S03]  /*26c30*/  LDL.LU R235, [R1+0x294] ;  /* 0x0002940001eb7983 */ /* 0x000ee60000300800 */
[----:B------:R-:W-:-:S07]  /*26c40*/  F2FP.F16.F32.PACK_AB R8, RZ, R8 ;  /* 0x00000008ff08723e */ /* 0x000fce00000000ff */
[----:B------:R0:W-:Y:S01]  /*26c50*/  @P0 STG.E.U16 desc[UR36][R4.64+0x82], R8 ;  /* 0x0000820804000986 */ /* 0x0001e2000c101524 */
[----:B------:R-:W-:Y:S02]  /*26c60*/  ISETP.GT.AND P0, PT, R0, 0x8, P2 ;  /* 0x000000080000780c */ /* 0x000fe40001704270 */
[----:B------:R-:W-:Y:S01]  /*26c70*/  ISETP.GT.AND P2, PT, R3, 0x48, PT ;  /* 0x000000480300780c */ /* 0x000fe20003f44270 */
[----:B0-----:R-:W-:Y:S02]  /*26c80*/  FMUL R8, R234, R2 ;  /* 0x00000002ea087220 */ /* 0x001fe40000400000 */
[----:B------:R-:W4:Y:S03]  /*26c90*/  LDL.LU R234, [R1+0x298] ;  /* 0x0002980001ea7983 */ /* 0x000f260000300800 */
[----:B------:R-:W-:-:S05]  /*26ca0*/  F2FP.F16.F32.PACK_AB R8, RZ, R8 ;  /* 0x00000008ff08723e */ /* 0x000fca00000000ff */
[----:B------:R0:W-:Y:S01]  /*26cb0*/  @P0 STG.E.U16 desc[UR36][R6.64+0x80], R8 ;  /* 0x0000800806000986 */ /* 0x0001e2000c101524 */
[----:B------:R-:W-:Y:S02]  /*26cc0*/  ISETP.GT.AND P0, PT, R0, 0x8, P1 ;  /* 0x000000080000780c */ /* 0x000fe40000f04270 */
[----:B------:R-:W-:Y:S01]  /*26cd0*/  ISETP.GT.AND P1, PT, R3, 0x49, PT ;  /* 0x000000490300780c */ /* 0x000fe20003f24270 */
[----:B0-----:R-:W-:Y:S02]  /*26ce0*/  FMUL R8, R233, R2 ;  /* 0x00000002e9087220 */ /* 0x001fe40000400000 */
[----:B------:R-:W5:Y:S03]  /*26cf0*/  LDL.LU R233, [R1+0x29c] ;  /* 0x00029c0001e97983 */ /* 0x000f660000300800 */
[----:B------:R-:W-:-:S05]  /*26d00*/  F2FP.F16.F32.PACK_AB R8, RZ, R8 ;  /* 0x00000008ff08723e */ /* 0x000fca00000000ff */
[----:B------:R0:W-:Y:S01]  /*26d10*/  @P0 STG.E.U16 desc[UR36][R6.64+0x82], R8 ;  /* 0x0000820806000986 */ /* 0x0001e2000c101524 */
[----:B------:R-:W-:Y:S01]  /*26d20*/  ISETP.GT.AND P0, PT, R0, RZ, P2 ;  /* 0x000000ff0000720c */ /* 0x000fe20001704270 */
[----:B0-----:R-:W-:-:S05]  /*26d30*/  FMUL R8, R9, R2 ;  /* 0x0000000209087220 */ /* 0x001fca0000400000 */
[----:B------:R-:W-:-:S07]  /*26d40*/  F2FP.F16.F32.PACK_AB R8, RZ, R8 ;  /* 0x00000008ff08723e */ /* 0x000fce00000000ff */
[----:B------:R0:W-:Y:S02]  /*26d50*/  @P0 STG.E.U16 desc[UR36][R4.64+0x90], R8 ;  /* 0x0000900804000986 */ /* 0x0001e4000c101524 */
[----:B0-----:R-:W-:-:S04]  /*26d60*/  IADD3 R8, P0, R4, UR11, RZ ;  /* 0x0000000b04087c10 */ /* 0x001fc8000ff1e0ff */
[----:B------:R-:W-:Y:S02]  /*26d70*/  IADD3.X R9, R5, UR10, RZ, P0, !PT ;  /* 0x0000000a05097c10 */ /* 0x000fe400087fe4ff */
[----:B------:R-:W-:-:S13]  /*26d80*/  ISETP.GT.AND P0, PT, R0, RZ, P1 ;  /* 0x000000ff0000720c */ /* 0x000fda0000f04270 */
[----:B------:R0:W-:Y:S01]  /*26d90*/  @P0 STG.E.U16 desc[UR36][R4.64+0x92], R10 ;  /* 0x0000920a04000986 */ /* 0x0001e2000c101524 */
[----:B------:R-:W-:Y:S02]  /*26da0*/  ISETP.GT.AND P0, PT, R0, 0x8, P2 ;  /* 0x000000080000780c */ /* 0x000fe40001704270 */
[----:B------:R-:W-:Y:S01]  /*26db0*/  ISETP.GT.AND P2, PT, R3, 0x50, PT ;  /* 0x000000500300780c */ /* 0x000fe20003f44270 */
[----:B0-----:R-:W-:-:S05]  /*26dc0*/  FMUL R10, R11, R2 ;  /* 0x000000020b0a7220 */ /* 0x001fca0000400000 */
[----:B------:R-:W-:-:S05]  /*26dd0*/  F2FP.F16.F32.PACK_AB R10, RZ, R10 ;  /* 0x0000000aff0a723e */ /* 0x000fca00000000ff */
[----:B------:R0:W-:Y:S02]  /*26de0*/  @P0 STG.E.U16 desc[UR36][R6.64+0x90], R10 ;  /* 0x0000900a06000986 */ /* 0x0001e4000c101524 */
[----:B0-----:R-:W-:-:S04]  /*26df0*/  IADD3 R10, P0, R8, UR5, RZ ;  /* 0x00000005080a7c10 */ /* 0x001fc8000ff1e0ff */
[----:B------:R-:W-:Y:S02]  /*26e00*/  IADD3.X R11, R9, UR4, RZ, P0, !PT ;  /* 0x00000004090b7c10 */ /* 0x000fe400087fe4ff */
[----:B------:R-:W-:Y:S02]  /*26e10*/  ISETP.GT.AND P0, PT, R0, 0x8, P1 ;  /* 0x000000080000780c */ /* 0x000fe40000f04270 */
[----:B------:R-:W-:-:S11]  /*26e20*/  ISETP.GT.AND P1, PT, R3, 0x51, PT ;  /* 0x000000510300780c */ /* 0x000fd60003f24270 */
[----:B------:R0:W-:Y:S01]  /*26e30*/  @P0 STG.E.U16 desc[UR36][R6.64+0x92], R12 ;  /* 0x0000920c06000986 */ /* 0x0001e2000c101524 */
[----:B------:R-:W-:Y:S01]  /*26e40*/  ISETP.GT.AND P0, PT, R0, RZ, P2 ;  /* 0x000000ff0000720c */ /* 0x000fe20001704270 */
[----:B0-----:R-:W-:Y:S02]  /*26e50*/  FMUL R12, R232, R2 ;  /* 0x00000002e80c7220 */ /* 0x001fe40000400000 */
[----:B------:R-:W5:Y:S03]  /*26e60*/  LDL.LU R232, [R1+0x2a0] ;  /* 0x0002a00001e87983 */ /* 0x000f660000300800 */
[----:B------:R-:W-:-:S07]  /*26e70*/  F2FP.F16.F32.PACK_AB R12, RZ, R12 ;  /* 0x0000000cff0c723e */ /* 0x000fce00000000ff */
[----:B------:R0:W-:Y:S01]  /*26e80*/  @P0 STG.E.U16 desc[UR36][R4.64+0xa0], R12 ;  /* 0x0000a00c04000986 */ /* 0x0001e2000c101524 */
[----:B------:R-:W-:Y:S01]  /*26e90*/  ISETP.GT.AND P0, PT, R0, RZ, P1 ;  /* 0x000000ff0000720c */ /* 0x000fe20000f04270 */
[----:B0-----:R-:W-:Y:S02]  /*26ea0*/  FMUL R12, R231, R2 ;  /* 0x00000002e70c7220 */ /* 0x001fe40000400000 */
[----:B------:R-:W5:Y:S03]  /*26eb0*/  LDL.LU R231, [R1+0x2a4] ;  /* 0x0002a40001e77983 */ /* 0x000f660000300800 */
[----:B------:R-:W-:-:S07]  /*26ec0*/  F2FP.F16.F32.PACK_AB R12, RZ, R12 ;  /* 0x0000000cff0c723e */ /* 0x000fce00000000ff */
[----:B------:R0:W-:Y:S01]  /*26ed0*/  @P0 STG.E.U16 desc[UR36][R4.64+0xa2], R12 ;  /* 0x0000a20c04000986 */ /* 0x0001e2000c101524 */
[----:B------:R-:W-:Y:S02]  /*26ee0*/  ISETP.GT.AND P0, PT, R0, 0x8, P2 ;  /* 0x000000080000780c */ /* 0x000fe40001704270 */
[----:B------:R-:W-:Y:S01]  /*26ef0*/  ISETP.GT.AND P2, PT, R3, 0x58, PT ;  /* 0x000000580300780c */ /* 0x000fe20003f44270 */
[----:B0-----:R-:W-:Y:S02]  /*26f00*/  FMUL R12, R230, R2 ;  /* 0x00000002e60c7220 */ /* 0x001fe40000400000 */
[----:B------:R-:W5:Y:S03]  /*26f10*/  LDL.LU R230, [R1+0x2a8] ;  /* 0x0002a80001e67983 */ /* 0x000f660000300800 */
        /* <DEDUP_REMOVED lines=414> */
[----:B------:R-:W-:Y:S01]  /*28900*/  ISETP.GT.AND P0, PT, R0, 0x8, P1 ;  /* 0x000000080000780c */ /* 0x000fe20000f04270 */
[----:B0-----:R-:W-:-:S05]  /*28910*/  FMUL R12, R154, R2 ;  /* 0x000000029a0c7220 */ /* 0x001fca0000400000 */
[----:B------:R-:W-:-:S07]  /*28920*/  F2FP.F16.F32.PACK_AB R12, RZ, R12 ;  /* 0x0000000cff0c723e */ /* 0x000fce00000000ff */
[----:B------:R0:W-:Y:S01]  /*28930*/  @P0 STG.E.U16 desc[UR36][R6.64+0x1d0], R12 ;  /* 0x0001d00c06000986 */ /* 0x0001e2000c101524 */
[----:B------:R-:W-:Y:S01]  /*28940*/  ISETP.GT.AND P0, PT, R0, 0x8, P4 ;  /* 0x000000080000780c */ /* 0x000fe20002704270 */
[----:B0-----:R-:W-:-:S05]  /*28950*/  FMUL R12, R153, R2 ;  /* 0x00000002990c7220 */ /* 0x001fca0000400000 */
[----:B------:R-:W-:-:S07]  /*28960*/  F2FP.F16.F32.PACK_AB R12, RZ, R12 ;  /* 0x0000000cff0c723e */ /* 0x000fce00000000ff */
[----:B------:R0:W-:Y:S01]  /*28970*/  @P0 STG.E.U16 desc[UR36][R6.64+0x1d2], R12 ;  /* 0x0001d20c06000986 */ /* 0x0001e2000c101524 */
[----:B------:R-:W-:-:S04]  /*28980*/  ISETP.GT.AND P0, PT, R3, 0xf0, PT ;  /* 0x000000f00300780c */ /* 0x000fc80003f04270 */
[----:B------:R-:W-:Y:S01]  /*28990*/  ISETP.GT.AND P1, PT, R0, RZ, P0 ;  /* 0x000000ff0000720c */ /* 0x000fe20000724270 */
[----:B0-----:R-:W-:-:S05]  /*289a0*/  FMUL R12, R152, R2 ;  /* 0x00000002980c7220 */ /* 0x001fca0000400000 */
[----:B------:R-:W-:-:S07]  /*289b0*/  F2FP.F16.F32.PACK_AB R12, RZ, R12 ;  /* 0x0000000cff0c723e */ /* 0x000fce00000000ff */
[----:B------:R0:W-:Y:S01]  /*289c0*/  @P1 STG.E.U16 desc[UR36][R4.64+0x1e0], R12 ;  /* 0x0001e00c04001986 */ /* 0x0001e2000c101524 */
[----:B------:R-:W-:Y:S01]  /*289d0*/  ISETP.GT.AND P1, PT, R0, RZ, P3 ;  /* 0x000000ff0000720c */ /* 0x000fe20001f24270 */
[----:B0-----:R-:W-:-:S05]  /*289e0*/  FMUL R12, R23, R2 ;  /* 0x00000002170c7220 */ /* 0x001fca0000400000 */
        /* <DEDUP_REMOVED lines=10> */
[----:B------:R-:W-:Y:S01]  /*28a90*/  ISETP.GT.AND P1, PT, R0, RZ, P2 ;  /* 0x000000ff0000720c */ /* 0x000fe20001724270 */
        /* <DEDUP_REMOVED lines=13> */
[----:B0-----:R-:W-:Y:S02]  /*28b70*/  FMUL R12, R13, R2 ;  /* 0x000000020d0c7220 */ /* 0x001fe40000400000 */
[----:B------:R-:W5:Y:S04]  /*28b80*/  LDL.LU R13, [R1+0x3d8] ;  /* 0x0003d800010d7983 */ /* 0x000f680000300800 */
[----:B------:R-:W5:Y:S01]  /*28b90*/  LDL.LU R154, [R1+0x3dc] ;  /* 0x0003dc00019a7983 */ /* 0x000f620000300800 */
[----:B------:R-:W-:-:S03]  /*28ba0*/  F2FP.F16.F32.PACK_AB R12, RZ, R12 ;  /* 0x0000000cff0c723e */ /* 0x000fc600000000ff */
        /* <DEDUP_REMOVED lines=211> */
[----:B------:R-:W-:Y:S02]  /*298e0*/  ISETP.GT.AND P5, PT, R0, 0x88, P6 ;  /* 0x000000880000780c */ /* 0x000fe400037a4270 */
[----:B------:R-:W-:Y:S01]  /*298f0*/  ISETP.GT.AND P6, PT, R3, 0x48, PT ;  /* 0x000000480300780c */ /* 0x000fe20003fc4270 */
[----:B--2---:R-:W-:-:S05]  /*29900*/  FMUL R12, R12, R2 ;  /* 0x000000020c0c7220 */ /* 0x004fca0000400000 */
[----:B------:R-:W-:-:S05]  /*29910*/  F2FP.F16.F32.PACK_AB R12, RZ, R12 ;  /* 0x0000000cff0c723e */ /* 0x000fca00000000ff */
[----:B------:R0:W-:Y:S01]  /*29920*/  @P5 STG.E.U16 desc[UR36][R10.64+0x82], R12 ;  /* 0x0000820c0a005986 */ /* 0x0001e2000c101524 */
[----:B------:R-:W-:Y:S02]  /*29930*/  ISETP.GT.AND P5, PT, R0, 0x80, P6 ;  /* 0x000000800000780c */ /* 0x000fe400037a4270 */
[----:B------:R-:W-:Y:S01]  /*29940*/  ISETP.GT.AND P6, PT, R3, 0x49, PT ;  /* 0x000000490300780c */ /* 0x000fe20003fc4270 */
[----:B0-----:R-:W-:-:S05]  /*29950*/  FMUL R12, R14, R2 ;  /* 0x000000020e0c7220 */ /* 0x001fca0000400000 */
[----:B------:R-:W-:-:S05]  /*29960*/  F2FP.F16.F32.PACK_AB R12, RZ, R12 ;  /* 0x0000000cff0c723e */ /* 0x000fca00000000ff */
[----:B------:R3:W-:Y:S01]  /*29970*/  @P5 STG.E.U16 desc[UR36][R8.64+0x90], R12 ;  /* 0x0000900c08005986 */ /* 0x0007e2000c101524 */
[----:B------:R-:W-:Y:S01]  /*29980*/  ISETP.GT.AND P5, PT, R0, 0x80, P6 ;  /* 0x000000800000780c */ /* 0x000fe200037a4270 */
[----:B---3--:R-:W-:Y:S02]  /*29990*/  FMUL R12, R235, R2 ;  /* 0x00000002eb0c7220 */ /* 0x008fe40000400000 */
[----:B------:R-:W2:Y:S03]  /*299a0*/  LDL.LU R235, [R1+0xac] ;  /* 0x0000ac0001eb7983 */ /* 0x000ea60000300800 */
[----:B------:R-:W-:-:S07]  /*299b0*/  F2FP.F16.F32.PACK_AB R12, RZ, R12 ;  /* 0x0000000cff0c723e */ /* 0x000fce00000000ff */
[----:B------:R4:W-:Y:S01]  /*299c0*/  @P5 STG.E.U16 desc[UR36][R8.64+0x92], R12 ;  /* 0x0000920c08005986 */ /* 0x0009e2000c101524 */
[----:B------:R-:W-:-:S04]  /*299d0*/  ISETP.GT.AND P5, PT, R3, 0x48, PT ;  /* 0x000000480300780c */ /* 0x000fc80003fa4270 */
[----:B------:R-:W-:Y:S01]  /*299e0*/  ISETP.GT.AND P5, PT, R0, 0x88, P5 ;  /* 0x000000880000780c */ /* 0x000fe20002fa4270 */
[----:B----4-:R-:W-:Y:S02]  /*299f0*/  FMUL R12, R234, R2 ;  /* 0x00000002ea0c7220 */ /* 0x010fe40000400000 */
[----:B------:R-:W3:Y:S03]  /*29a00*/  LDL.LU R234, [R1+0xb0] ;  /* 0x0000b00001ea7983 */ /* 0x000ee60000300800 */
[----:B------:R-:W-:-:S07]  /*29a10*/  F2FP.F16.F32.PACK_AB R12, RZ, R12 ;  /* 0x0000000cff0c723e */ /* 0x000fce00000000ff */
[----:B------:R5:W-:Y:S01]  /*29a20*/  @P5 STG.E.U16 desc[UR36][R10.64+0x90], R12 ;  /* 0x0000900c0a005986 */ /* 0x000be2000c101524 */
[----:B------:R-:W-:Y:S02]  /*29a30*/  ISETP.GT.AND P5, PT, R0, 0x88, P6 ;  /* 0x000000880000780c */ /* 0x000fe400037a4270 */
[----:B------:R-:W-:Y:S01]  /*29a40*/  ISETP.GT.AND P6, PT, R3, 0x50, PT ;  /* 0x000000500300780c */ /* 0x000fe20003fc4270 */
[----:B-----5:R-:W-:Y:S02]  /*29a50*/  FMUL R12, R233, R2 ;  /* 0x00000002e90c7220 */ /* 0x020fe40000400000 */
        /* <DEDUP_REMOVED lines=9> */
[----:B------:R-:W-:Y:S01]  /*29af0*/  ISETP.GT.AND P5, PT, R0, 0x80, P6 ;  /* 0x000000800000780c */ /* 0x000fe200037a4270 */
[----:B0-----:R-:W-:Y:S02]  /*29b00*/  FMUL R12, R231, R2 ;  /* 0x00000002e70c7220 */ /* 0x001fe40000400000 */
[----:B------:R-:W5:Y:S03]  /*29b10*/  LDL.LU R231, [R1+0xbc] ;  /* 0x0000bc0001e77983 */ /* 0x000f660000300800 */
[----:B------:R-:W-:-:S07]  /*29b20*/  F2FP.F16.F32.PACK_AB R12, RZ, R12 ;  /* 0x0000000cff0c723e */ /* 0x000fce00000000ff */
[----:B------:R0:W-:Y:S01]  /*29b30*/  @P5 STG.E.U16 desc[UR36][R8.64+0xa2], R12 ;  /* 0x0000a20c08005986 */ /* 0x0001e2000c101524 */
[----:B------:R-:W-:-:S04]  /*29b40*/  ISETP.GT.AND P5, PT, R3, 0x50, PT ;  /* 0x000000500300780c */ /* 0x000fc80003fa4270 */
[----:B------:R-:W-:Y:S01]  /*29b50*/  ISETP.GT.AND P5, PT, R0, 0x88, P5 ;  /* 0x000000880000780c */ /* 0x000fe20002fa4270 */
        /* <DEDUP_REMOVED lines=219> */
[-C--:B0-----:R-:W-:Y:S01]  /*2a910*/  FMUL R12, R192, R2.reuse ;  /* 0x00000002c00c7220 */ /* 0x081fe20000400000 */
[----:B------:R-:W-:Y:S01]  /*2a920*/  FMUL R13, R13, R2 ;  /* 0x000000020d0d7220 */ /* 0x000fe20000400000 */
        /* <DEDUP_REMOVED lines=27> */
[----:B0-----:R-:W-:Y:S01]  /*2aae0*/  FMUL R12, R187, R2 ;  /* 0x00000002bb0c7220 */ /* 0x001fe20000400000 */
[----:B------:R-:W-:Y:S01]  /*2aaf0*/  F2FP.F16.F32.PACK_AB R13, RZ, R13 ;  /* 0x0000000dff0d723e */ /* 0x000fe200000000ff */
        /* <DEDUP_REMOVED lines=87> */
[----:B0-----:R-:W-:Y:S01]  /*2b070*/  FMUL R12, R172, R2 ;  /* 0x00000002ac0c7220 */ /* 0x001fe20000400000 */
[----:B------:R-:W-:Y:S01]  /*2b080*/  F2FP.F16.F32.PACK_AB R14, RZ, R14 ;  /* 0x0000000eff0e723e */ /* 0x000fe200000000ff */
        /* <DEDUP_REMOVED lines=27> */
[-C--:B0-----:R-:W-:Y:S01]  /*2b240*/  FMUL R12, R167, R2.reuse ;  /* 0x00000002a70c7220 */ /* 0x081fe20000400000 */
[----:B------:R-:W-:Y:S01]  /*2b250*/  FMUL R21, R21, R2 ;  /* 0x0000000215157220 */ /* 0x000fe20000400000 */
        /* <DEDUP_REMOVED lines=29> */
[-C--:B0-----:R-:W-:Y:S01]  /*2b430*/  FMUL R12, R162, R2.reuse ;  /* 0x00000002a20c7220 */ /* 0x081fe20000400000 */
[----:B------:R-:W-:Y:S01]  /*2b440*/  FMUL R20, R20, R2 ;  /* 0x0000000214147220 */ /* 0x000fe20000400000 */
        /* <DEDUP_REMOVED lines=39> */
[C---:B------:R-:W-:Y:S01]  /*2b6c0*/  ISETP.GT.AND P5, PT, R0.reuse, 0x80, P4 ;  /* 0x000000800000780c */ /* 0x040fe200027a4270 */
[----:B0-----:R-:W-:Y:S01]  /*2b6d0*/  FMUL R12, R155, R2 ;  /* 0x000000029b0c7220 */ /* 0x001fe20000400000 */
[----:B------:R-:W-:Y:S01]  /*2b6e0*/  ISETP.GT.AND P4, PT, R0, 0x88, P4 ;  /* 0x000000880000780c */ /* 0x000fe20002784270 */
[----:B------:R-:W5:Y:S03]  /*2b6f0*/  LDL.LU R155, [R1+0x1ec] ;  /* 0x0001ec00019b7983 */ /* 0x000f660000300800 */
[----:B------:R-:W-:-:S07]  /*2b700*/  F2FP.F16.F32.PACK_AB R12, RZ, R12 ;  /* 0x0000000cff0c723e */ /* 0x000fce00000000ff */
[----:B------:R0:W-:Y:S01]  /*2b710*/  @P5 STG.E.U16 desc[UR36][R8.64+0x1d2], R12 ;  /* 0x0001d20c08005986 */ /* 0x0001e2000c101524 */
[----:B------:R-:W-:Y:S01]  /*2b720*/  ISETP.GT.AND P5, PT, R0, 0x88, P6 ;  /* 0x000000880000780c */ /* 0x000fe200037a4270 */
[----:B0-----:R-:W-:-:S12]  /*2b730*/  FMUL R12, R154, R2 ;  /* 0x000000029a0c7220 */ /* 0x001fd80000400000 */
[----:B------:R0:W-:Y:S01]  /*2b740*/  @P5 STG.E.U16 desc[UR36][R10.64+0x1d0], R13 ;  /* 0x0001d00d0a005986 */ /* 0x0001e2000c101524 */
[----:B------:R-:W-:-:S03]  /*2b750*/  F2FP.F16.F32.PACK_AB R12, RZ, R12 ;  /* 0x0000000cff0c723e */ /* 0x000fc600000000ff */
[----:B------:R-:W5:Y:S01]  /*2b760*/  LDL.LU R154, [R1+0x1f0] ;  /* 0x0001f000019a7983 */ /* 0x000f620000300800 */
[----:B------:R-:W-:-:S03]  /*2b770*/  ISETP.GT.AND P5, PT, R0, 0x80, P0 ;  /* 0x000000800000780c */ /* 0x000fc600007a4270 */
[----:B------:R1:W-:Y:S01]  /*2b780*/  @P4 STG.E.U16 desc[UR36][R10.64+0x1d2], R12 ;  /* 0x0001d20c0a004986 */ /* 0x0003e2000c101524 */
[C---:B------:R-:W-:Y:S02]  /*2b790*/  ISETP.GT.AND P4, PT, R0.reuse, 0x80, P3 ;  /* 0x000000800000780c */ /* 0x040fe40001f84270 */
[----:B------:R-:W-:Y:S01]  /*2b7a0*/  ISETP.GT.AND P0, PT, R0, 0x88, P0 ;  /* 0x000000880000780c */ /* 0x000fe20000704270 */
[-C--:B0-----:R-:W-:Y:S01]  /*2b7b0*/  FMUL R13, R152, R2.reuse ;  /* 0x00000002980d7220 */ /* 0x081fe20000400000 */
[----:B------:R-:W5:Y:S01]  /*2b7c0*/  LDL.LU R153, [R1+0x1f4] ;  /* 0x0001f40001997983 */ /* 0x000f620000300800 */
[----:B-1----:R-:W-:-:S03]  /*2b7d0*/  FMUL R12, R23, R2 ;  /* 0x00000002170c7220 */ /* 0x002fc60000400000 */
[----:B------:R-:W-:Y:S01]  /*2b7e0*/  F2FP.F16.F32.PACK_AB R13, RZ, R13 ;  /* 0x0000000dff0d723e */ /* 0x000fe200000000ff */
[----:B------:R0:W-:Y:S01]  /*2b7f0*/  @P5 STG.E.U16 desc[UR36][R8.64+0x1e0], R14 ;  /* 0x0001e00e08005986 */ /* 0x0001e2000c101524 */
[----:B------:R-:W-:-:S03]  /*2b800*/  F2FP.F16.F32.PACK_AB R12, RZ, R12 ;  /* 0x0000000cff0c723e */ /* 0x000fc600000000ff */
[----:B------:R1:W-:Y:S01]  /*2b810*/  @P4 STG.E.U16 desc[UR36][R8.64+0x1e2], R13 ;  /* 0x0001e20d08004986 */ /* 0x0003e2000c101524 */
[----:B------:R-:W-:-:S03]  /*2b820*/  ISETP.GT.AND P3, PT, R0, 0x88, P3 ;  /* 0x000000880000780c */ /* 0x000fc60001f64270 */
[----:B------:R2:W-:Y:S01]  /*2b830*/  @P0 STG.E.U16 desc[UR36][R10.64+0x1e0], R12 ;  /* 0x0001e00c0a000986 */ /* 0x0005e2000c101524 */
[C---:B------:R-:W-:Y:S02]  /*2b840*/  ISETP.GT.AND P0, PT, R0.reuse, 0x80, P2 ;  /* 0x000000800000780c */ /* 0x040fe40001704270 */
[C---:B------:R-:W-:Y:S01]  /*2b850*/  ISETP.GT.AND P4, PT, R0.reuse, 0x80, P1 ;  /* 0x000000800000780c */ /* 0x040fe20000f84270 */
[----:B------:R-:W5:Y:S01]  /*2b860*/  LDL.LU R152, [R1+0x1f8] ;  /* 0x0001f80001987983 */ /* 0x000f620000300800 */
[----:B0-----:R-:W-:Y:S02]  /*2b870*/  F2FP.F16.F32.PACK_AB R14, RZ, R21 ;  /* 0x00000015ff0e723e */ /* 0x001fe400000000ff */
[----:B------:R-:W-:Y:S01]  /*2b880*/  ISETP.GT.AND P2, PT, R0, 0x88, P2 ;  /* 0x000000880000780c */ /* 0x000fe20001744270 */
[----:B------:R-:W5:Y:S01]  /*2b890*/  LDL.LU R23, [R1+0x1fc] ;  /* 0x0001fc0001177983 */ /* 0x000f620000300800 */
[----:B-1----:R-:W-:Y:S02]  /*2b8a0*/  F2FP.F16.F32.PACK_AB R13, RZ, R20 ;  /* 0x00000014ff0d723e */ /* 0x002fe400000000ff */
[----:B--2---:R-:W-:Y:S01]  /*2b8b0*/  F2FP.F16.F32.PACK_AB R12, RZ, R19 ;  /* 0x00000013ff0c723e */ /* 0x004fe200000000ff */
[----:B------:R-:W2:Y:S01]  /*2b8c0*/  LDL.LU R21, [R1+0xa8] ;  /* 0x0000a80001157983 */ /* 0x000ea20000300800 */
[----:B------:R-:W-:-:S02]  /*2b8d0*/  PRMT R19, R14, 0x7610, R19 ;  /* 0x000076100e137816 */ /* 0x000fc40000000013 */
[----:B------:R-:W-:Y:S01]  /*2b8e0*/  F2FP.F16.F32.PACK_AB R14, RZ, R15 ;  /* 0x0000000fff0e723e */ /* 0x000fe200000000ff */
[----:B------:R-:W3:Y:S04]  /*2b8f0*/  LDL.LU R20, [R1+0xa4] ;  /* 0x0000a40001147983 */ /* 0x000ee80000300800 */
[----:B------:R0:W-:Y:S01]  /*2b900*/  @P3 STG.E.U16 desc[UR36][R10.64+0x1e2], R19 ;  /* 0x0001e2130a003986 */ /* 0x0001e2000c101524 */
[----:B------:R-:W-:-:S03]  /*2b910*/  ISETP.GT.AND P1, PT, R0, 0x88, P1 ;  /* 0x000000880000780c */ /* 0x000fc60000f24270 */
[----:B------:R1:W-:Y:S04]  /*2b920*/  @P0 STG.E.U16 desc[UR36][R8.64+0x1f0], R13 ;  /* 0x0001f00d08000986 */ /* 0x0003e8000c101524 */
[----:B------:R4:W-:Y:S04]  /*2b930*/  @P4 STG.E.U16 desc[UR36][R8.64+0x1f2], R12 ;  /* 0x0001f20c08004986 */ /* 0x0009e8000c101524 */
[----:B0-----:R-:W5:Y:S01]  /*2b940*/  LDL.LU R19, [R1+0xa0] ;  /* 0x0000a00001137983 */ /* 0x001f620000300800 */
[----:B-1----:R-:W-:-:S03]  /*2b950*/  F2FP.F16.F32.PACK_AB R13, RZ, R22 ;  /* 0x00000016ff0d723e */ /* 0x002fc600000000ff */
[----:B------:R0:W-:Y:S04]  /*2b960*/  @P2 STG.E.U16 desc[UR36][R10.64+0x1f0], R14 ;  /* 0x0001f00e0a002986 */ /* 0x0001e8000c101524 */
[----:B----4-:R-:W4:Y:S01]  /*2b970*/  LDL.LU R12, [R1] ;  /* 0x00000000010c7983 */ /* 0x010f220000300800 */
[----:B------:R-:W-:-:S03]  /*2b980*/  PRMT R15, R13, 0x7610, R15 ;  /* 0x000076100d0f7816 */ /* 0x000fc6000000000f */
[----:B0-----:R-:W2:Y:S04]  /*2b990*/  LDL.LU R14, [R1+0x4] ;  /* 0x00000400010e7983 */ /* 0x001ea80000300800 */
[----:B------:R-:W3:Y:S04]  /*2b9a0*/  LDL.LU R22, [R1+0x9c] ;  /* 0x00009c0001167983 */ /* 0x000ee80000300800 */
[----:B------:R-:W5:Y:S04]  /*2b9b0*/  LDL.LU R13, [R1+0x8] ;  /* 0x00000800010d7983 */ /* 0x000f680000300800 */
[----:B------:R0:W-:Y:S04]  /*2b9c0*/  @P1 STG.E.U16 desc[UR36][R10.64+0x1f2], R15 ;  /* 0x0001f20f0a001986 */ /* 0x0001e8000c101524 */
[----:B0-----:R-:W3:Y:S01]  /*2b9d0*/  LDL.LU R11, [R1+0xc] ;  /* 0x00000c00010b7983 */ /* 0x001ee20000300800 */
[----:B------:R-:W-:-:S02]  /*2b9e0*/  ISETP.GT.AND P5, PT, R3, 0x100, PT ;  /* 0x000001000300780c */ /* 0x000fc40003fa4270 */
[----:B------:R-:W-:Y:S02]  /*2b9f0*/  ISETP.GT.AND P6, PT, R3, 0x101, PT ;  /* 0x000001010300780c */ /* 0x000fe40003fc4270 */
[C---:B------:R-:W-:Y:S02]  /*2ba00*/  ISETP.GT.AND P0, PT, R0.reuse, RZ, P5 ;  /* 0x000000ff0000720c */ /* 0x040fe40002f04270 */
[C---:B------:R-:W-:Y:S02]  /*2ba10*/  ISETP.GT.AND P3, PT, R0.reuse, RZ, P6 ;  /* 0x000000ff0000720c */ /* 0x040fe40003764270 */
[----:B------:R-:W-:Y:S01]  /*2ba20*/  ISETP.GT.AND P2, PT, R0, 0x8, P5 ;  /* 0x000000080000780c */ /* 0x000fe20002f44270 */
[----:B----4-:R-:W-:-:S05]  /*2ba30*/  FMUL R12, R12, R2 ;  /* 0x000000020c0c7220 */ /* 0x010fca0000400000 */
[----:B------:R-:W-:Y:S01]  /*2ba40*/  F2FP.F16.F32.PACK_AB R12, RZ, R12 ;  /* 0x0000000cff0c723e */ /* 0x000fe200000000ff */
[-C--:B--2---:R-:W-:Y:S01]  /*2ba50*/  FMUL R14, R14, R2.reuse ;  /* 0x000000020e0e7220 */ /* 0x084fe20000400000 */
[----:B-----5:R-:W-:-:S04]  /*2ba60*/  FMUL R13, R13, R2 ;  /* 0x000000020d0d7220 */ /* 0x020fc80000400000 */
[----:B------:R-:W-:Y:S01]  /*2ba70*/  F2FP.F16.F32.PACK_AB R14, RZ, R14 ;  /* 0x0000000eff0e723e */ /* 0x000fe200000000ff */
[----:B------:R0:W-:Y:S01]  /*2ba80*/  @P0 STG.E.U16 desc[UR36][R4.64+0x200], R12 ;  /* 0x0002000c04000986 */ /* 0x0001e2000c101524 */
[----:B------:R-:W-:-:S03]  /*2ba90*/  F2FP.F16.F32.PACK_AB R10, RZ, R13 ;  /* 0x0000000dff0a723e */ /* 0x000fc600000000ff */
[----:B------:R1:W-:Y:S04]  /*2baa0*/  @P3 STG.E.U16 desc[UR36][R4.64+0x202], R14 ;  /* 0x0002020e04003986 */ /* 0x0003e8000c101524 */
[----:B------:R-:W2:Y:S01]  /*2bab0*/  LDL.LU R13, [R1+0x10] ;  /* 0x00001000010d7983 */ /* 0x000ea20000300800 */
[----:B0-----:R-:W-:Y:S01]  /*2bac0*/  PRMT R12, R10, 0x7610, R12 ;  /* 0x000076100a0c7816 */ /* 0x001fe2000000000c */
[----:B------:R-:W-:Y:S02]  /*2bad0*/  IMAD.U32 R10, RZ, RZ, UR5 ;  /* 0x00000005ff0a7e24 */ /* 0x000fe4000f8e00ff */
[----:B---3--:R-:W-:Y:S02]  /*2bae0*/  FMUL R11, R11, R2 ;  /* 0x000000020b0b7220 */ /* 0x008fe40000400000 */
[----:B------:R0:W-:Y:S01]  /*2baf0*/  @P2 STG.E.U16 desc[UR36][R6.64+0x200], R12 ;  /* 0x0002000c06002986 */ /* 0x0001e2000c101524 */
[----:B------:R-:W-:-:S02]  /*2bb00*/  IADD3 R10, P1, P2, R10, UR11, R4 ;  /* 0x0000000b0a0a7c10 */ /* 0x000fc4000fa3e004 */
[----:B------:R-:W-:-:S04]  /*2bb10*/  F2FP.F16.F32.PACK_AB R11, RZ, R11 ;  /* 0x0000000bff0b723e */ /* 0x000fc800000000ff */
[----:B-1----:R-:W-:Y:S01]  /*2bb20*/  PRMT R14, R11, 0x7610, R14 ;  /* 0x000076100b0e7816 */ /* 0x002fe2000000000e */
[----:B0-----:R-:W-:-:S05]  /*2bb30*/  IMAD.U32 R12, RZ, RZ, UR4 ;  /* 0x00000004ff0c7e24 */ /* 0x001fca000f8e00ff */
[----:B------:R-:W-:Y:S02]  /*2bb40*/  IADD3.X R11, R12, UR10, R5, P1, P2 ;  /* 0x0000000a0c0b7c10 */ /* 0x000fe40008fe4405 */
[----:B------:R-:W3:Y:S01]  /*2bb50*/  LDL.LU R12, [R1+0x14] ;  /* 0x00001400010c7983 */ /* 0x000ee20000300800 */
[C---:B------:R-:W-:Y:S02]  /*2bb60*/  ISETP.GT.AND P0, PT, R0.reuse, 0x8, P6 ;  /* 0x000000080000780c */ /* 0x040fe40003704270 */
[C---:B------:R-:W-:Y:S02]  /*2bb70*/  ISETP.GT.AND P4, PT, R3.reuse, 0x108, PT ;  /* 0x000001080300780c */ /* 0x040fe40003f84270 */
[----:B------:R-:W-:Y:S02]  /*2bb80*/  ISETP.GT.AND P3, PT, R3, 0x109, PT ;  /* 0x000001090300780c */ /* 0x000fe40003f64270 */
[----:B------:R-:W-:-:S07]  /*2bb90*/  ISETP.GT.AND P1, PT, R0, RZ, P4 ;  /* 0x000000ff0000720c */ /* 0x000fce0002724270 */
[----:B------:R-:W-:Y:S01]  /*2bba0*/  @P0 STG.E.U16 desc[UR36][R6.64+0x202], R14 ;  /* 0x0002020e06000986 */ /* 0x000fe2000c101524 */
[----:B------:R-:W-:Y:S01]  /*2bbb0*/  ISETP.GT.AND P0, PT, R0, RZ, P3 ;  /* 0x000000ff0000720c */ /* 0x000fe20001f04270 */
[----:B--2---:R-:W-:-:S05]  /*2bbc0*/  FMUL R13, R13, R2 ;  /* 0x000000020d0d7220 */ /* 0x004fca0000400000 */
[----:B------:R-:W-:-:S05]  /*2bbd0*/  F2FP.F16.F32.PACK_AB R13, RZ, R13 ;  /* 0x0000000dff0d723e */ /* 0x000fca00000000ff */
[----:B------:R0:W-:Y:S04]  /*2bbe0*/  @P1 STG.E.U16 desc[UR36][R4.64+0x210], R13 ;  /* 0x0002100d04001986 */ /* 0x0001e8000c101524 */
[----:B0-----:R-:W2:Y:S01]  /*2bbf0*/  LDL.LU R13, [R1+0x18] ;  /* 0x00001800010d7983 */ /* 0x001ea20000300800 */
[----:B---3--:R-:W-:-:S05]  /*2bc00*/  FMUL R12, R12, R2 ;  /* 0x000000020c0c7220 */ /* 0x008fca0000400000 */
[----:B------:R-:W-:-:S05]  /*2bc10*/  F2FP.F16.F32.PACK_AB R12, RZ, R12 ;  /* 0x0000000cff0c723e */ /* 0x000fca00000000ff */
[----:B------:R0:W-:Y:S04]  /*2bc20*/  @P0 STG.E.U16 desc[UR36][R4.64+0x212], R12 ;  /* 0x0002120c04000986 */ /* 0x0001e8000c101524 */
[----:B0-----:R-:W3:Y:S01]  /*2bc30*/  LDL.LU R12, [R1+0x1c] ;  /* 0x00001c00010c7983 */ /* 0x001ee20000300800 */
[C---:B------:R-:W-:Y:S02]  /*2bc40*/  ISETP.GT.AND P1, PT, R0.reuse, 0x8, P4 ;  /* 0x000000080000780c */ /* 0x040fe40002724270 */
[----:B------:R-:W-:Y:S01]  /*2bc50*/  ISETP.GT.AND P0, PT, R0, 0x8, P3 ;  /* 0x000000080000780c */ /* 0x000fe20001f04270 */
        /* <DEDUP_REMOVED lines=8> */
[----:B------:R-:W-:-:S04]  /*2bce0*/  ISETP.GT.AND P3, PT, R3, 0x110, PT ;  /* 0x000001100300780c */ /* 0x000fc80003f64270 */
[----:B------:R-:W-:Y:S02]  /*2bcf0*/  ISETP.GT.AND P0, PT, R0, RZ, P3 ;  /* 0x000000ff0000720c */ /* 0x000fe40001f04270 */
[----:B------:R-:W-:Y:S01]  /*2bd00*/  ISETP.GT.AND P2, PT, R3, 0x111, PT ;  /* 0x000001110300780c */ /* 0x000fe20003f44270 */
[-C--:B--2---:R-:W-:Y:S01]  /*2bd10*/  FMUL R13, R13, R2.reuse ;  /* 0x000000020d0d7220 */ /* 0x084fe20000400000 */
[----:B---3--:R-:W-:-:S05]  /*2bd20*/  FMUL R12, R12, R2 ;  /* 0x000000020c0c7220 */ /* 0x008fca0000400000 */
[----:B------:R-:W-:-:S04]  /*2bd30*/  F2FP.F16.F32.PACK_AB R12, RZ, R12 ;  /* 0x0000000cff0c723e */ /* 0x000fc800000000ff */
[----:B------:R-:W-:-:S05]  /*2bd40*/  PRMT R14, R12, 0x7610, R14 ;  /* 0x000076100c0e7816 */ /* 0x000fca000000000e */
[----:B------:R-:W-:Y:S01]  /*2bd50*/  @P0 STG.E.U16 desc[UR36][R4.64+0x220], R14 ;  /* 0x0002200e04000986 */ /* 0x000fe2000c101524 */
[C---:B------:R-:W-:Y:S02]  /*2bd60*/  ISETP.GT.AND P0, PT, R0.reuse, RZ, P2 ;  /* 0x000000ff0000720c */ /* 0x040fe40001704270 */
[----:B------:R-:W-:Y:S02]  /*2bd70*/  F2FP.F16.F32.PACK_AB R12, RZ, R13 ;  /* 0x0000000dff0c723e */ /* 0x000fe400000000ff */
[----:B------:R-:W2:Y:S09]  /*2bd80*/  LDL.LU R13, [R1+0x98] ;  /* 0x00009800010d7983 */ /* 0x000eb20000300800 */
[----:B------:R0:W-:Y:S04]  /*2bd90*/  @P0 STG.E.U16 desc[UR36][R4.64+0x222], R12 ;  /* 0x0002220c04000986 */ /* 0x0001e8000c101524 */
[----:B0-----:R-:W3:Y:S01]  /*2bda0*/  LDL.LU R12, [R1+0x28] ;  /* 0x00002800010c7983 */ /* 0x001ee20000300800 */
[----:B------:R-:W-:Y:S01]  /*2bdb0*/  ISETP.GT.AND P0, PT, R0, 0x8, P3 ;  /* 0x000000080000780c */ /* 0x000fe20001f04270 */
[----:B---3--:R-:W-:-:S05]  /*2bdc0*/  FMUL R12, R12, R2 ;  /* 0x000000020c0c7220 */ /* 0x008fca0000400000 */
[----:B------:R-:W-:-:S07]  /*2bdd0*/  F2FP.F16.F32.PACK_AB R12, RZ, R12 ;  /* 0x0000000cff0c723e */ /* 0x000fce00000000ff */
[----:B------:R0:W-:Y:S04]  /*2bde0*/  @P0 STG.E.U16 desc[UR36][R6.64+0x220], R12 ;  /* 0x0002200c06000986 */ /* 0x0001e8000c101524 */
[----:B0-----:R-:W3:Y:S01]  /*2bdf0*/  LDL.LU R12, [R1+0x2c] ;  /* 0x00002c00010c7983 */ /* 0x001ee20000300800 */
[----:B------:R-:W-:Y:S01]  /*2be00*/  ISETP.GT.AND P0, PT, R0, 0x8, P2 ;  /* 0x000000080000780c */ /* 0x000fe20001704270 */
[----:B---3--:R-:W-:-:S05]  /*2be10*/  FMUL R12, R12, R2 ;  /* 0x000000020c0c7220 */ /* 0x008fca0000400000 */
[----:B------:R-:W-:-:S07]  /*2be20*/  F2FP.F16.F32.PACK_AB R12, RZ, R12 ;  /* 0x0000000cff0c723e */ /* 0x000fce00000000ff */
[----:B------:R0:W-:Y:S04]  /*2be30*/  @P0 STG.E.U16 desc[UR36][R6.64+0x222], R12 ;  /* 0x0002220c06000986 */ /* 0x0001e8000c101524 */
[----:B0-----:R-:W3:Y:S01]  /*2be40*/  LDL.LU R12, [R1+0x30] ;  /* 0x00003000010c7983 */ /* 0x001ee20000300800 */
[----:B------:R-:W-:-:S04]  /*2be50*/  ISETP.GT.AND P2, PT, R3, 0x118, PT ;  /* 0x000001180300780c */ /* 0x000fc80003f44270 */
[----:B------:R-:W-:Y:S01]  /*2be60*/  ISETP.GT.AND P0, PT, R0, RZ, P2 ;  /* 0x000000ff0000720c */ /* 0x000fe20001704270 */
        /* <DEDUP_REMOVED lines=138> */
[----:B--2---:R-:W-:-:S05]  /*2c710*/  FMUL R13, R13, R2 ;  /* 0x000000020d0d7220 */ /* 0x004fca0000400000 */
[----:B------:R-:W-:Y:S01]  /*2c720*/  F2FP.F16.F32.PACK_AB R13, RZ, R13 ;  /* 0x0000000dff0d723e */ /* 0x000fe200000000ff */
[----:B---3--:R-:W-:-:S05]  /*2c730*/  FMUL R12, R12, R2 ;  /* 0x000000020c0c7220 */ /* 0x008fca0000400000 */
[----:B------:R-:W-:-:S05]  /*2c740*/  F2FP.F16.F32.PACK_AB R12, RZ, R12 ;  /* 0x0000000cff0c723e */ /* 0x000fca00000000ff */
[----:B------:R0:W-:Y:S01]  /*2c750*/  @P0 STG.E.U16 desc[UR36][R4.64+0x292], R12 ;  /* 0x0002920c04000986 */ /* 0x0001e2000c101524 */
[----:B------:R-:W-:Y:S02]  /*2c760*/  ISETP.GT.AND P0, PT, R0, 0x8, P2 ;  /* 0x000000080000780c */ /* 0x000fe40001704270 */
[----:B0-----:R-:W-:Y:S01]  /*2c770*/  PRMT R12, R13, 0x7610, R12 ;  /* 0x000076100d0c7816 */ /* 0x001fe2000000000c */
[----:B------:R-:W-:-:S10]  /*2c780*/  FMUL R13, R22, R2 ;  /* 0x00000002160d7220 */ /* 0x000fd40000400000 */
[----:B------:R0:W-:Y:S01]  /*2c790*/  @P0 STG.E.U16 desc[UR36][R6.64+0x290], R12 ;  /* 0x0002900c06000986 */ /* 0x0001e2000c101524 */
[----:B------:R-:W-:Y:S02]  /*2c7a0*/  ISETP.GT.AND P0, PT, R0, 0x8, P1 ;  /* 0x000000080000780c */ /* 0x000fe40000f04270 */
[----:B------:R-:W-:Y:S02]  /*2c7b0*/  F2FP.F16.F32.PACK_AB R13, RZ, R13 ;  /* 0x0000000dff0d723e */ /* 0x000fe400000000ff */
[----:B------:R-:W-:Y:S02]  /*2c7c0*/  ISETP.GT.AND P2, PT, R3, 0x150, PT ;  /* 0x000001500300780c */ /* 0x000fe40003f44270 */
[----:B0-----:R-:W-:Y:S01]  /*2c7d0*/  PRMT R12, R13, 0x7610, R12 ;  /* 0x000076100d0c7816 */ /* 0x001fe2000000000c */
[----:B------:R-:W-:-:S06]  /*2c7e0*/  FMUL R13, R19, R2 ;  /* 0x00000002130d7220 */ /* 0x000fcc0000400000 */
[----:B------:R0:W-:Y:S01]  /*2c7f0*/  @P0 STG.E.U16 desc[UR36][R6.64+0x292], R12 ;  /* 0x0002920c06000986 */ /* 0x0001e2000c101524 */
[----:B------:R-:W-:Y:S02]  /*2c800*/  ISETP.GT.AND P0, PT, R0, RZ, P2 ;  /* 0x000000ff0000720c */ /* 0x000fe40001704270 */
[----:B------:R-:W-:Y:S02]  /*2c810*/  F2FP.F16.F32.PACK_AB R13, RZ, R13 ;  /* 0x0000000dff0d723e */ /* 0x000fe400000000ff */
[----:B------:R-:W-:Y:S02]  /*2c820*/  ISETP.GT.AND P1, PT, R3, 0x151, PT ;  /* 0x000001510300780c */ /* 0x000fe40003f24270 */
[----:B------:R-:W-:Y:S01]  /*2c830*/  PRMT R14, R13, 0x7610, R14 ;  /* 0x000076100d0e7816 */ /* 0x000fe2000000000e */
[----:B------:R-:W-:-:S06]  /*2c840*/  FMUL R13, R20, R2 ;  /* 0x00000002140d7220 */ /* 0x000fcc0000400000 */
[----:B------:R1:W-:Y:S01]  /*2c850*/  @P0 STG.E.U16 desc[UR36][R4.64+0x2a0], R14 ;  /* 0x0002a00e04000986 */ /* 0x0003e2000c101524 */
[----:B------:R-:W-:Y:S02]  /*2c860*/  ISETP.GT.AND P0, PT, R0, RZ, P1 ;  /* 0x000000ff0000720c */ /* 0x000fe40000f04270 */
[----:B------:R-:W-:Y:S01]  /*2c870*/  F2FP.F16.F32.PACK_AB R13, RZ, R13 ;  /* 0x0000000dff0d723e */ /* 0x000fe200000000ff */
[----:B0-----:R-:W-:-:S05]  /*2c880*/  FMUL R12, R21, R2 ;  /* 0x00000002150c7220 */ /* 0x001fca0000400000 */
[----:B------:R-:W-:-:S05]  /*2c890*/  F2FP.F16.F32.PACK_AB R12, RZ, R12 ;  /* 0x0000000cff0c723e */ /* 0x000fca00000000ff */
[----:B------:R0:W-:Y:S01]  /*2c8a0*/  @P0 STG.E.U16 desc[UR36][R4.64+0x2a2], R13 ;  /* 0x0002a20d04000986 */ /* 0x0001e2000c101524 */
[----:B------:R-:W-:Y:S02]  /*2c8b0*/  ISETP.GT.AND P0, PT, R0, 0x8, P2 ;  /* 0x000000080000780c */ /* 0x000fe40001704270 */
[----:B------:R-:W-:Y:S01]  /*2c8c0*/  PRMT R15, R12, 0x7610, R15 ;  /* 0x000076100c0f7816 */ /* 0x000fe2000000000f */
[----:B------:R-:W-:-:S05]  /*2c8d0*/  FMUL R12, R235, R2 ;  /* 0x00000002eb0c7220 */ /* 0x000fca0000400000 */
[----:B------:R-:W-:-:S05]  /*2c8e0*/  F2FP.F16.F32.PACK_AB R12, RZ, R12 ;  /* 0x0000000cff0c723e */ /* 0x000fca00000000ff */
[----:B------:R2:W-:Y:S01]  /*2c8f0*/  @P0 STG.E.U16 desc[UR36][R6.64+0x2a0], R15 ;  /* 0x0002a00f06000986 */ /* 0x0005e2000c101524 */
[----:B------:R-:W-:Y:S02]  /*2c900*/  ISETP.GT.AND P0, PT, R0, 0x8, P1 ;  /* 0x000000080000780c */ /* 0x000fe40000f04270 */
[----:B-1----:R-:W-:Y:S02]  /*2c910*/  PRMT R14, R12, 0x7610, R14 ;  /* 0x000076100c0e7816 */ /* 0x002fe4000000000e */
[----:B------:R-:W-:Y:S01]  /*2c920*/  ISETP.GT.AND P2, PT, R3, 0x158, PT ;  /* 0x000001580300780c */ /* 0x000fe20003f44270 */
[----:B------:R-:W-:-:S08]  /*2c930*/  FMUL R12, R234, R2 ;  /* 0x00000002ea0c7220 */ /* 0x000fd00000400000 */
[----:B------:R1:W-:Y:S01]  /*2c940*/  @P0 STG.E.U16 desc[UR36][R6.64+0x2a2], R14 ;  /* 0x0002a20e06000986 */ /* 0x0003e2000c101524 */
[----:B------:R-:W-:Y:S02]  /*2c950*/  ISETP.GT.AND P0, PT, R0, RZ, P2 ;  /* 0x000000ff0000720c */ /* 0x000fe40001704270 */
[----:B------:R-:W-:Y:S02]  /*2c960*/  F2FP.F16.F32.PACK_AB R12, RZ, R12 ;  /* 0x0000000cff0c723e */ /* 0x000fe400000000ff */
[----:B------:R-:W-:Y:S02]  /*2c970*/  ISETP.GT.AND P1, PT, R3, 0x159, PT ;  /* 0x000001590300780c */ /* 0x000fe40003f24270 */
[----:B0-----:R-:W-:Y:S01]  /*2c980*/  PRMT R13, R12, 0x7610, R13 ;  /* 0x000076100c0d7816 */ /* 0x001fe2000000000d */
[----:B------:R-:W-:-:S06]  /*2c990*/  FMUL R12, R233, R2 ;  /* 0x00000002e90c7220 */ /* 0x000fcc0000400000 */
[----:B------:R0:W-:Y:S01]  /*2c9a0*/  @P0 STG.E.U16 desc[UR36][R4.64+0x2b0], R13 ;  /* 0x0002b00d04000986 */ /* 0x0001e2000c101524 */
[----:B------:R-:W-:Y:S02]  /*2c9b0*/  ISETP.GT.AND P0, PT, R0, RZ, P1 ;  /* 0x000000ff0000720c */ /* 0x000fe40000f04270 */
[----:B------:R-:W-:-:S04]  /*2c9c0*/  F2FP.F16.F32.PACK_AB R12, RZ, R12 ;  /* 0x0000000cff0c723e */ /* 0x000fc800000000ff */
[----:B--2---:R-:W-:Y:S01]  /*2c9d0*/  PRMT R15, R12, 0x7610, R15 ;  /* 0x000076100c0f7816 */ /* 0x004fe2000000000f */
[----:B------:R-:W-:-:S06]  /*2c9e0*/  FMUL R12, R232, R2 ;  /* 0x00000002e80c7220 */ /* 0x000fcc0000400000 */
[----:B------:R2:W-:Y:S01]  /*2c9f0*/  @P0 STG.E.U16 desc[UR36][R4.64+0x2b2], R15 ;  /* 0x0002b20f04000986 */ /* 0x0005e2000c101524 */
[----:B------:R-:W-:Y:S02]  /*2ca00*/  ISETP.GT.AND P0, PT, R0, 0x8, P2 ;  /* 0x000000080000780c */ /* 0x000fe40001704270 */
[----:B------:R-:W-:-:S04]  /*2ca10*/  F2FP.F16.F32.PACK_AB R12, RZ, R12 ;  /* 0x0000000cff0c723e */ /* 0x000fc800000000ff */
[----:B-1----:R-:W-:Y:S01]  /*2ca20*/  PRMT R14, R12, 0x7610, R14 ;  /* 0x000076100c0e7816 */ /* 0x002fe2000000000e */
[----:B------:R-:W-:-:S06]  /*2ca30*/  FMUL R12, R231, R2 ;  /* 0x00000002e70c7220 */ /* 0x000fcc0000400000 */
        /* <DEDUP_REMOVED lines=10> */
[----:B--2---:R-:W-:Y:S01]  /*2cae0*/  PRMT R15, R12, 0x7610, R15 ;  /* 0x000076100c0f7816 */ /* 0x004fe2000000000f */
[----:B------:R-:W-:-:S06]  /*2caf0*/  FMUL R12, R229, R2 ;  /* 0x00000002e50c7220 */ /* 0x000fcc0000400000 */
[----:B------:R2:W-:Y:S01]  /*2cb00*/  @P0 STG.E.U16 desc[UR36][R4.64+0x2c0], R15 ;  /* 0x0002c00f04000986 */ /* 0x0005e2000c101524 */
[----:B------:R-:W-:Y:S02]  /*2cb10*/  ISETP.GT.AND P0, PT, R0, RZ, P1 ;  /* 0x000000ff0000720c */ /* 0x000fe40000f04270 */
[----:B------:R-:W-:-:S04]  /*2cb20*/  F2FP.F16.F32.PACK_AB R12, RZ, R12 ;  /* 0x0000000cff0c723e */ /* 0x000fc800000000ff */
[----:B-1----:R-:W-:Y:S01]  /*2cb30*/  PRMT R14, R12, 0x7610, R14 ;  /* 0x000076100c0e7816 */ /* 0x002fe2000000000e */
[----:B------:R-:W-:-:S06]  /*2cb40*/  FMUL R12, R228, R2 ;  /* 0x00000002e40c7220 */ /* 0x000fcc0000400000 */
[----:B------:R1:W-:Y:S01]  /*2cb50*/  @P0 STG.E.U16 desc[UR36][R4.64+0x2c2], R14 ;  /* 0x0002c20e04000986 */ /* 0x0003e2000c101524 */
[----:B------:R-:W-:Y:S02]  /*2cb60*/  ISETP.GT.AND P0, PT, R0, 0x8, P2 ;  /* 0x000000080000780c */ /* 0x000fe40001704270 */
[----:B------:R-:W-:-:S04]  /*2cb70*/  F2FP.F16.F32.PACK_AB R12, RZ, R12 ;  /* 0x0000000cff0c723e */ /* 0x000fc800000000ff */
[----:B0-----:R-:W-:Y:S01]  /*2cb80*/  PRMT R13, R12, 0x7610, R13 ;  /* 0x000076100c0d7816 */ /* 0x001fe2000000000d */
[----:B------:R-:W-:-:S06]  /*2cb90*/  FMUL R12, R227, R2 ;  /* 0x00000002e30c7220 */ /* 0x000fcc0000400000 */
[----:B------:R0:W-:Y:S01]  /*2cba0*/  @P0 STG.E.U16 desc[UR36][R6.64+0x2c0], R13 ;  /* 0x0002c00d06000986 */ /* 0x0001e2000c101524 */
[----:B------:R-:W-:Y:S02]  /*2cbb0*/  ISETP.GT.AND P0, PT, R0, 0x8, P1 ;  /* 0x000000080000780c */ /* 0x000fe40000f04270 */
[----:B------:R-:W-:Y:S02]  /*2cbc0*/  F2FP.F16.F32.PACK_AB R12, RZ, R12 ;  /* 0x0000000cff0c723e */ /* 0x000fe400000000ff */
[----:B------:R-:W-:Y:S02]  /*2cbd0*/  ISETP.GT.AND P2, PT, R3, 0x168, PT ;  /* 0x000001680300780c */ /* 0x000fe40003f44270 */
[----:B--2---:R-:W-:Y:S01]  /*2cbe0*/  PRMT R15, R12, 0x7610, R15 ;  /* 0x000076100c0f7816 */ /* 0x004fe2000000000f */
[----:B------:R-:W-:-:S06]  /*2cbf0*/  FMUL R12, R226, R2 ;  /* 0x00000002e20c7220 */ /* 0x000fcc0000400000 */
[----:B------:R2:W-:Y:S01]  /*2cc00*/  @P0 STG.E.U16 desc[UR36][R6.64+0x2c2], R15 ;  /* 0x0002c20f06000986 */ /* 0x0005e2000c101524 */
[----:B------:R-:W-:Y:S02]  /*2cc10*/  ISETP.GT.AND P0, PT, R0, RZ, P2 ;  /* 0x000000ff0000720c */ /* 0x000fe40001704270 */
[----:B------:R-:W-:Y:S02]  /*2cc20*/  F2FP.F16.F32.PACK_AB R12, RZ, R12 ;  /* 0x0000000cff0c723e */ /* 0x000fe400000000ff */
[----:B------:R-:W-:Y:S02]  /*2cc30*/  ISETP.GT.AND P1, PT, R3, 0x169, PT ;  /* 0x000001690300780c */ /* 0x000fe40003f24270 */
[----:B-1----:R-:W-:Y:S01]  /*2cc40*/  PRMT R14, R12, 0x7610, R14 ;  /* 0x000076100c0e7816 */ /* 0x002fe2000000000e */
[----:B------:R-:W-:-:S06]  /*2cc50*/  FMUL R12, R225, R2 ;  /* 0x00000002e10c7220 */ /* 0x000fcc0000400000 */
[----:B------:R1:W-:Y:S01]  /*2cc60*/  @P0 STG.E.U16 desc[UR36][R4.64+0x2d0], R14 ;  /* 0x0002d00e04000986 */ /* 0x0003e2000c101524 */
[----:B------:R-:W-:Y:S02]  /*2cc70*/  ISETP.GT.AND P0, PT, R0, RZ, P1 ;  /* 0x000000ff0000720c */ /* 0x000fe40000f04270 */
[----:B------:R-:W-:-:S04]  /*2cc80*/  F2FP.F16.F32.PACK_AB R12, RZ, R12 ;  /* 0x0000000cff0c723e */ /* 0x000fc800000000ff */
[----:B0-----:R-:W-:Y:S01]  /*2cc90*/  PRMT R13, R12, 0x7610, R13 ;  /* 0x000076100c0d7816 */ /* 0x001fe2000000000d */
[----:B------:R-:W-:-:S06]  /*2cca0*/  FMUL R12, R224, R2 ;  /* 0x00000002e00c7220 */ /* 0x000fcc0000400000 */
[----:B------:R0:W-:Y:S01]  /*2ccb0*/  @P0 STG.E.U16 desc[UR36][R4.64+0x2d2], R13 ;  /* 0x0002d20d04000986 */ /* 0x0001e2000c101524 */
[----:B------:R-:W-:Y:S02]  /*2ccc0*/  ISETP.GT.AND P0, PT, R0, 0x8, P2 ;  /* 0x000000080000780c */ /* 0x000fe40001704270 */
[----:B------:R-:W-:-:S04]  /*2ccd0*/  F2FP.F16.F32.PACK_AB R12, RZ, R12 ;  /* 0x0000000cff0c723e */ /* 0x000fc800000000ff */
[----:B--2---:R-:W-:Y:S01]  /*2cce0*/  PRMT R15, R12, 0x7610, R15 ;  /* 0x000076100c0f7816 */ /* 0x004fe2000000000f */
[----:B------:R-:W-:-:S06]  /*2ccf0*/  FMUL R12, R223, R2 ;  /* 0x00000002df0c7220 */ /* 0x000fcc0000400000 */
[----:B------:R2:W-:Y:S01]  /*2cd00*/  @P0 STG.E.U16 desc[UR36][R6.64+0x2d0], R15 ;  /* 0x0002d00f06000986 */ /* 0x0005e2000c101524 */
[----:B------:R-:W-:Y:S02]  /*2cd10*/  ISETP.GT.AND P0, PT, R0, 0x8, P1 ;  /* 0x000000080000780c */ /* 0x000fe40000f04270 */
[----:B------:R-:W-:Y:S02]  /*2cd20*/  F2FP.F16.F32.PACK_AB R12, RZ, R12 ;  /* 0x0000000cff0c723e */ /* 0x000fe400000000ff */
[----:B------:R-:W-:Y:S02]  /*2cd30*/  ISETP.GT.AND P2, PT, R3, 0x170, PT ;  /* 0x000001700300780c */ /* 0x000fe40003f44270 */
[----:B-1----:R-:W-:Y:S01]  /*2cd40*/  PRMT R14, R12, 0x7610, R14 ;  /* 0x000076100c0e7816 */ /* 0x002fe2000000000e */
[----:B------:R-:W-:-:S06]  /*2cd50*/  FMUL R12, R222, R2 ;  /* 0x00000002de0c7220 */ /* 0x000fcc0000400000 */
        /* <DEDUP_REMOVED lines=352> */
[----:B------:R-:W-:-:S04]  /*2e360*/  ISETP.GT.AND P0, PT, R3, 0x1f0, PT ;  /* 0x000001f00300780c */ /* 0x000fc80003f04270 */
        /* <DEDUP_REMOVED lines=26> */
[----:B------:R-:W-:Y:S01]  /*2e510*/  @P1 STG.E.U16 desc[UR36][R4.64+0x3f0], R14 ;  /* 0x0003f00e04001986 */ /* 0x000fe2000c101524 */
[----:B------:R-:W-:-:S04]  /*2e520*/  ISETP.GT.AND P1, PT, R3, 0x1f9, PT ;  /* 0x000001f90300780c */ /* 0x000fc80003f24270 */
[----:B------:R-:W-:Y:S02]  /*2e530*/  ISETP.GT.AND P6, PT, R0, RZ, P1 ;  /* 0x000000ff0000720c */ /* 0x000fe40000fc4270 */
[----:B------:R-:W-:-:S04]  /*2e540*/  F2FP.F16.F32.PACK_AB R12, RZ, R12 ;  /* 0x0000000cff0c723e */ /* 0x000fc800000000ff */
[----:B0-----:R-:W-:Y:S01]  /*2e550*/  PRMT R13, R12, 0x7610, R13 ;  /* 0x000076100c0d7816 */ /* 0x001fe2000000000d */
[----:B------:R-:W-:-:S06]  /*2e560*/  FMUL R12, R152, R2 ;  /* 0x00000002980c7220 */ /* 0x000fcc0000400000 */
[----:B------:R0:W-:Y:S01]  /*2e570*/  @P6 STG.E.U16 desc[UR36][R4.64+0x3f2], R13 ;  /* 0x0003f20d04006986 */ /* 0x0001e2000c101524 */
[----:B------:R-:W-:Y:S02]  /*2e580*/  ISETP.GT.AND P6, PT, R0, 0x8, P2 ;  /* 0x000000080000780c */ /* 0x000fe400017c4270 */
[----:B------:R-:W-:-:S04]  /*2e590*/  F2FP.F16.F32.PACK_AB R12, RZ, R12 ;  /* 0x0000000cff0c723e */ /* 0x000fc800000000ff */
[----:B--2---:R-:W-:-:S07]  /*2e5a0*/  PRMT R15, R12, 0x7610, R15 ;  /* 0x000076100c0f7816 */ /* 0x004fce000000000f */
[----:B0-----:R-:W-:Y:S02]  /*2e5b0*/  @P6 IMAD.MOV.U32 R4, RZ, RZ, R6 ;  /* 0x000000ffff046224 */ /* 0x001fe400078e0006 */
[----:B------:R-:W-:Y:S02]  /*2e5c0*/  @P6 IMAD.MOV.U32 R5, RZ, RZ, R7 ;  /* 0x000000ffff056224 */ /* 0x000fe400078e0007 */
[----:B------:R-:W-:-:S03]  /*2e5d0*/  FMUL R12, R23, R2 ;  /* 0x00000002170c7220 */ /* 0x000fc60000400000 */
[----:B------:R0:W-:Y:S01]  /*2e5e0*/  @P6 STG.E.U16 desc[UR36][R4.64+0x3f0], R15 ;  /* 0x0003f00f04006986 */ /* 0x0001e2000c101524 */
[----:B------:R-:W-:Y:S02]  /*2e5f0*/  ISETP.GT.AND P6, PT, R0, 0x8, P1 ;  /* 0x000000080000780c */ /* 0x000fe40000fc4270 */
[----:B------:R-:W-:Y:S01]  /*2e600*/  F2FP.F16.F32.PACK_AB R12, RZ, R12 ;  /* 0x0000000cff0c723e */ /* 0x000fe200000000ff */
[----:B------:R-:W-:-:S10]  /*2e610*/  FMUL R24, R24, R2 ;  /* 0x0000000218187220 */ /* 0x000fd40000400000 */
[----:B------:R1:W-:Y:S01]  /*2e620*/  @P6 STG.E.U16 desc[UR36][R6.64+0x3f2], R12 ;  /* 0x0003f20c06006986 */ /* 0x0003e2000c101524 */
[----:B------:R-:W-:-:S04]  /*2e630*/  ISETP.GT.AND P6, PT, R3, 0x100, PT ;  /* 0x000001000300780c */ /* 0x000fc80003fc4270 */
[----:B------:R-:W-:Y:S02]  /*2e640*/  ISETP.GT.AND P6, PT, R0, 0x80, P6 ;  /* 0x000000800000780c */ /* 0x000fe400037c4270 */
[----:B------:R-:W-:Y:S01]  /*2e650*/  F2FP.F16.F32.PACK_AB R24, RZ, R24 ;  /* 0x00000018ff18723e */ /* 0x000fe200000000ff */
[----:B------:R-:W-:-:S10]  /*2e660*/  FMUL R25, R25, R2 ;  /* 0x0000000219197220 */ /* 0x000fd40000400000 */
[----:B------:R1:W-:Y:S01]  /*2e670*/  @P6 STG.E.U16 desc[UR36][R8.64+0x200], R24 ;  /* 0x0002001808006986 */ /* 0x0003e2000c101524 */
[----:B------:R-:W-:-:S04]  /*2e680*/  ISETP.GT.AND P6, PT, R3, 0x101, PT ;  /* 0x000001010300780c */ /* 0x000fc80003fc4270 */
[----:B------:R-:W-:Y:S02]  /*2e690*/  ISETP.GT.AND P6, PT, R0, 0x80, P6 ;  /* 0x000000800000780c */ /* 0x000fe400037c4270 */
[----:B------:R-:W-:-:S11]  /*2e6a0*/  F2FP.F16.F32.PACK_AB R25, RZ, R25 ;  /* 0x00000019ff19723e */ /* 0x000fd600000000ff */
[----:B------:R1:W-:Y:S01]  /*2e6b0*/  @P6 STG.E.U16 desc[UR36][R8.64+0x202], R25 ;  /* 0x0002021908006986 */ /* 0x0003e2000c101524 */
[----:B0-----:R-:W-:-:S04]  /*2e6c0*/  IADD3 R4, P6, R8, UR5, RZ ;  /* 0x0000000508047c10 */ /* 0x001fc8000ffde0ff */
[----:B------:R-:W-:Y:S02]  /*2e6d0*/  IADD3.X R5, R9, UR4, RZ, P6, !PT ;  /* 0x0000000409057c10 */ /* 0x000fe4000b7fe4ff */
[----:B------:R-:W-:Y:S01]  /*2e6e0*/  ISETP.GT.AND P6, PT, R3, 0x100, PT ;  /* 0x000001000300780c */ /* 0x000fe20003fc4270 */
[----:B------:R-:W-:-:S03]  /*2e6f0*/  FMUL R26, R26, R2 ;  /* 0x000000021a1a7220 */ /* 0x000fc60000400000 */
        /* <DEDUP_REMOVED lines=569> */
[C---:B------:R-:W-:Y:S02]  /*30a90*/  ISETP.GT.AND P6, PT, R0.reuse, 0x80, P5 ;  /* 0x000000800000780c */ /* 0x040fe40002fc4270 */
[----:B------:R-:W-:Y:S02]  /*30aa0*/  F2FP.F16.F32.PACK_AB R140, RZ, R140 ;  /* 0x0000008cff8c723e */ /* 0x000fe400000000ff */
[----:B------:R-:W-:Y:S01]  /*30ab0*/  ISETP.GT.AND P5, PT, R0, 0x88, P5 ;  /* 0x000000880000780c */ /* 0x000fe20002fa4270 */
[-C--:B------:R-:W-:Y:S01]  /*30ac0*/  FMUL R141, R141, R2.reuse ;  /* 0x000000028d8d7220 */ /* 0x080fe20000400000 */
[-C--:B------:R-:W-:Y:S01]  /*30ad0*/  FMUL R142, R142, R2.reuse ;  /* 0x000000028e8e7220 */ /* 0x080fe20000400000 */
[----:B------:R-:W-:-:S06]  /*30ae0*/  FMUL R143, R143, R2 ;  /* 0x000000028f8f7220 */ /* 0x000fcc0000400000 */
[----:B------:R1:W-:Y:S01]  /*30af0*/  @P6 STG.E.U16 desc[UR36][R8.64+0x3d0], R140 ;  /* 0x0003d08c08006986 */ /* 0x0003e2000c101524 */
[C---:B------:R-:W-:Y:S02]  /*30b00*/  ISETP.GT.AND P6, PT, R0.reuse, 0x80, P4 ;  /* 0x000000800000780c */ /* 0x040fe400027c4270 */
[----:B------:R-:W-:Y:S02]  /*30b10*/  ISETP.GT.AND P4, PT, R0, 0x88, P4 ;  /* 0x000000880000780c */ /* 0x000fe40002784270 */
[----:B------:R-:W-:Y:S02]  /*30b20*/  F2FP.F16.F32.PACK_AB R141, RZ, R141 ;  /* 0x0000008dff8d723e */ /* 0x000fe400000000ff */
[----:B------:R-:W-:Y:S02]  /*30b30*/  F2FP.F16.F32.PACK_AB R142, RZ, R142 ;  /* 0x0000008eff8e723e */ /* 0x000fe400000000ff */
[----:B------:R-:W-:-:S05]  /*30b40*/  F2FP.F16.F32.PACK_AB R143, RZ, R143 ;  /* 0x0000008fff8f723e */ /* 0x000fca00000000ff */
[----:B------:R1:W-:Y:S04]  /*30b50*/  @P6 STG.E.U16 desc[UR36][R8.64+0x3d2], R141 ;  /* 0x0003d28d08006986 */ /* 0x0003e8000c101524 */
[----:B------:R1:W-:Y:S01]  /*30b60*/  @P5 STG.E.U16 desc[UR36][R4.64+0x3d0], R142 ;  /* 0x0003d08e04005986 */ /* 0x0003e2000c101524 */
[----:B------:R-:W-:-:S03]  /*30b70*/  ISETP.GT.AND P5, PT, R0, 0x80, P0 ;  /* 0x000000800000780c */ /* 0x000fc600007a4270 */
[----:B------:R1:W-:Y:S01]  /*30b80*/  @P4 STG.E.U16 desc[UR36][R4.64+0x3d2], R143 ;  /* 0x0003d28f04004986 */ /* 0x0003e2000c101524 */
[----:B------:R-:W-:Y:S01]  /*30b90*/  ISETP.GT.AND P4, PT, R0, 0x80, P3 ;  /* 0x000000800000780c */ /* 0x000fe20001f84270 */
[-C--:B------:R-:W-:Y:S01]  /*30ba0*/  FMUL R144, R144, R2.reuse ;  /* 0x0000000290907220 */ /* 0x080fe20000400000 */
[----:B------:R-:W-:-:S04]  /*30bb0*/  FMUL R145, R145, R2 ;  /* 0x0000000291917220 */ /* 0x000fc80000400000 */
[----:B------:R-:W-:Y:S02]  /*30bc0*/  F2FP.F16.F32.PACK_AB R144, RZ, R144 ;  /* 0x00000090ff90723e */ /* 0x000fe400000000ff */
[----:B------:R-:W-:Y:S02]  /*30bd0*/  F2FP.F16.F32.PACK_AB R145, RZ, R145 ;  /* 0x00000091ff91723e */ /* 0x000fe400000000ff */
[C---:B------:R-:W-:Y:S01]  /*30be0*/  ISETP.GT.AND P0, PT, R0.reuse, 0x88, P0 ;  /* 0x000000880000780c */ /* 0x040fe20000704270 */
[----:B------:R1:W-:Y:S01]  /*30bf0*/  @P5 STG.E.U16 desc[UR36][R8.64+0x3e0], R144 ;  /* 0x0003e09008005986 */ /* 0x0003e2000c101524 */
[C---:B------:R-:W-:Y:S02]  /*30c00*/  ISETP.GT.AND P3, PT, R0.reuse, 0x88, P3 ;  /* 0x000000880000780c */ /* 0x040fe40001f64270 */
[C---:B------:R-:W-:Y:S01]  /*30c10*/  ISETP.GT.AND P5, PT, R0.reuse, 0x80, P2 ;  /* 0x000000800000780c */ /* 0x040fe200017a4270 */
[----:B------:R1:W-:Y:S01]  /*30c20*/  @P4 STG.E.U16 desc[UR36][R8.64+0x3e2], R145 ;  /* 0x0003e29108004986 */ /* 0x0003e2000c101524 */
[----:B------:R-:W-:Y:S01]  /*30c30*/  ISETP.GT.AND P4, PT, R0, 0x80, P1 ;  /* 0x000000800000780c */ /* 0x000fe20000f84270 */
[-C--:B------:R-:W-:Y:S01]  /*30c40*/  FMUL R146, R146, R2.reuse ;  /* 0x0000000292927220 */ /* 0x080fe20000400000 */
[C---:B------:R-:W-:Y:S01]  /*30c50*/  ISETP.GT.AND P2, PT, R0.reuse, 0x88, P2 ;  /* 0x000000880000780c */ /* 0x040fe20001744270 */
[-C--:B------:R-:W-:Y:S01]  /*30c60*/  FMUL R147, R147, R2.reuse ;  /* 0x0000000293937220 */ /* 0x080fe20000400000 */
[----:B------:R-:W-:Y:S01]  /*30c70*/  ISETP.GT.AND P1, PT, R0, 0x88, P1 ;  /* 0x000000880000780c */ /* 0x000fe20000f24270 */
[-C--:B------:R-:W-:Y:S01]  /*30c80*/  FMUL R148, R148, R2.reuse ;  /* 0x0000000294947220 */ /* 0x080fe20000400000 */
[-C--:B------:R-:W-:Y:S01]  /*30c90*/  FMUL R149, R149, R2.reuse ;  /* 0x0000000295957220 */ /* 0x080fe20000400000 */
[-C--:B------:R-:W-:Y:S01]  /*30ca0*/  FMUL R150, R150, R2.reuse ;  /* 0x0000000296967220 */ /* 0x080fe20000400000 */
[----:B------:R-:W-:Y:S01]  /*30cb0*/  FMUL R151, R151, R2 ;  /* 0x0000000297977220 */ /* 0x000fe20000400000 */
[----:B------:R-:W-:-:S02]  /*30cc0*/  F2FP.F16.F32.PACK_AB R146, RZ, R146 ;  /* 0x00000092ff92723e */ /* 0x000fc400000000ff */
[----:B------:R-:W-:Y:S02]  /*30cd0*/  F2FP.F16.F32.PACK_AB R147, RZ, R147 ;  /* 0x00000093ff93723e */ /* 0x000fe400000000ff */
[----:B------:R-:W-:Y:S02]  /*30ce0*/  F2FP.F16.F32.PACK_AB R148, RZ, R148 ;  /* 0x00000094ff94723e */ /* 0x000fe400000000ff */
[----:B------:R-:W-:Y:S02]  /*30cf0*/  F2FP.F16.F32.PACK_AB R149, RZ, R149 ;  /* 0x00000095ff95723e */ /* 0x000fe400000000ff */
[----:B------:R-:W-:Y:S02]  /*30d00*/  F2FP.F16.F32.PACK_AB R150, RZ, R150 ;  /* 0x00000096ff96723e */ /* 0x000fe400000000ff */
[----:B------:R-:W-:Y:S01]  /*30d10*/  F2FP.F16.F32.PACK_AB R151, RZ, R151 ;  /* 0x00000097ff97723e */ /* 0x000fe200000000ff */
[----:B------:R1:W-:Y:S04]  /*30d20*/  @P0 STG.E.U16 desc[UR36][R4.64+0x3e0], R146 ;  /* 0x0003e09204000986 */ /* 0x0003e8000c101524 */
[----:B------:R1:W-:Y:S04]  /*30d30*/  @P3 STG.E.U16 desc[UR36][R4.64+0x3e2], R147 ;  /* 0x0003e29304003986 */ /* 0x0003e8000c101524 */
[----:B------:R1:W-:Y:S04]  /*30d40*/  @P5 STG.E.U16 desc[UR36][R8.64+0x3f0], R148 ;  /* 0x0003f09408005986 */ /* 0x0003e8000c101524 */
[----:B------:R1:W-:Y:S04]  /*30d50*/  @P4 STG.E.U16 desc[UR36][R8.64+0x3f2], R149 ;  /* 0x0003f29508004986 */ /* 0x0003e8000c101524 */
[----:B------:R1:W-:Y:S04]  /*30d60*/  @P2 STG.E.U16 desc[UR36][R4.64+0x3f0], R150 ;  /* 0x0003f09604002986 */ /* 0x0003e8000c101524 */
[----:B------:R1:W-:Y:S02]  /*30d70*/  @P1 STG.E.U16 desc[UR36][R4.64+0x3f2], R151 ;  /* 0x0003f29704001986 */ /* 0x0003e4000c101524 */
.L_x_1048:
[----:B------:R-:W-:Y:S05]  /*30d80*/  BSYNC B0 ;  /* 0x0000000000007941 */ /* 0x000fea0003800000 */
.L_x_28:
[----:B-1----:R-:W2:Y:S04]  /*30d90*/  LDL.LU R5, [R1+0x600] ;  /* 0x0006000001057983 */ /* 0x002ea80000300800 */
[----:B0-----:R-:W2:Y:S01]  /*30da0*/  LDL.LU R4, [R1+0x604] ;  /* 0x0006040001047983 */ /* 0x001ea20000300800 */
[----:B------:R-:W-:Y:S01]  /*30db0*/  ULDC UR4, c[0x0][0xc] ;  /* 0x0000030000047ab9 */ /* 0x000fe20000000800 */
[----:B------:R-:W-:Y:S01]  /*30dc0*/  ULDC UR5, c[0x0][0x10] ;  /* 0x0000040000057ab9 */ /* 0x000fe20000000800 */
[----:B------:R-:W2:Y:S01]  /*30dd0*/  LDC R3, c[0x0][0x14] ;  /* 0x00000500ff037b82 */ /* 0x000ea20000000800 */
[----:B------:R-:W-:Y:S01]  /*30de0*/  UIMAD.WIDE.U32 UR4, UR4, UR5, URZ ;  /* 0x00000005040472a5 */ /* 0x000fe2000f8e003f */
[----:B------:R-:W-:Y:S01]  /*30df0*/  PRMT R0, RZ, 0x7610, R0 ;  /* 0x00007610ff007816 */ /* 0x000fe20000000000 */
[----:B------:R-:W-:Y:S01]  /*30e00*/  UMOV UR42, 0xffffffff ;  /* 0xffffffff002a7882 */ /* 0x000fe20000000000 */
[----:B------:R-:W-:-:S03]  /*30e10*/  UMOV UR45, 0xffffffff ;  /* 0xffffffff002d7882 */ /* 0x000fc60000000000 */
[----:B--2---:R-:W-:-:S04]  /*30e20*/  IMAD.WIDE.U32 R4, R3, UR4, R4 ;  /* 0x0000000403047c25 */ /* 0x004fc8000f8e0004 */
[----:B------:R-:W-:Y:S01]  /*30e30*/  IMAD R3, R3, UR5, RZ ;  /* 0x0000000503037c24 */ /* 0x000fe2000f8e02ff */
[----:B------:R-:W-:Y:S01]  /*30e40*/  ULDC.64 UR4, c[0x0][0x650] ;  /* 0x0001940000047ab9 */ /* 0x000fe20000000a00 */
[----:B------:R-:W-:Y:S01]  /*30e50*/  IMAD.MOV.U32 R23, RZ, RZ, R4 ;  /* 0x000000ffff177224 */ /* 0x000fe200078e0004 */
[----:B------:R-:W-:Y:S01]  /*30e60*/  ISETP.GE.U32.AND P0, PT, R4, UR4, PT ;  /* 0x0000000404007c0c */ /* 0x000fe2000bf06070 */
[----:B------:R-:W-:-:S05]  /*30e70*/  IMAD.IADD R25, R5, 0x1, R3 ;  /* 0x0000000105197824 */ /* 0x000fca00078e0203 */
[----:B------:R0:W-:Y:S01]  /*30e80*/  STL [R1+0x600], R25 ;  /* 0x0006001901007387 */ /* 0x0001e20000100800 */
[----:B------:R-:W-:-:S03]  /*30e90*/  ISETP.GE.U32.AND.EX P0, PT, R25, UR5, PT, P0 ;  /* 0x0000000519007c0c */ /* 0x000fc6000bf06100 */
[----:B------:R0:W-:Y:S10]  /*30ea0*/  STL [R1+0x604], R23 ;  /* 0x0006041701007387 */ /* 0x0001f40000100800 */
[----:B0-----:R-:W-:Y:S05]  /*30eb0*/  @P0 BRA `(.L_x_1049) ;  /* 0x0000000400780947 */ /* 0x001fea0003800000 */
[----:B-----5:R-:W0:Y:S01]  /*30ec0*/  S2R R19, SR_CTAID.X ;  /* 0x0000000000137919 */ /* 0x020e220000002500 */
[----:B---3--:R-:W1:Y:S01]  /*30ed0*/  LDC.64 R10, c[0x0][0x628] ;  /* 0x00018a00ff0a7b82 */ /* 0x008e620000000a00 */
[----:B------:R-:W-:Y:S01]  /*30ee0*/  ULDC UR4, c[0x0][0x150] ;  /* 0x0000540000047ab9 */ /* 0x000fe20000000800 */
[----:B------:R-:W-:Y:S01]  /*30ef0*/  IMAD.MOV.U32 R8, RZ, RZ, R23 ;  /* 0x000000ffff087224 */ /* 0x000fe200078e0017 */
[----:B------:R-:W2:Y:S01]  /*30f00*/  S2R R21, SR_CTAID.Y ;  /* 0x0000000000157919 */ /* 0x000ea20000002600 */
[----:B------:R-:W-:-:S04]  /*30f10*/  IMAD.MOV.U32 R9, RZ, RZ, R25 ;  /* 0x000000ffff097224 */ /* 0x000fc800078e0019 */
[----:B------:R-:W3:Y:S08]  /*30f20*/  LDC R22, c[0x0][0x144] ;  /* 0x00005100ff167b82 */ /* 0x000ef00000000800 */
[----:B----4-:R-:W4:Y:S08]  /*30f30*/  LDC R12, c[0x0][0x630] ;  /* 0x00018c00ff0c7b82 */ /* 0x010f300000000800 */
[----:B------:R-:W2:Y:S01]  /*30f40*/  LDC.64 R14, c[0x0][0x620] ;  /* 0x00018800ff0e7b82 */ /* 0x000ea20000000a00 */
[----:B-1----:R-:W-:-:S04]  /*30f50*/  ISETP.NE.U32.AND P0, PT, R10, RZ, PT ;  /* 0x000000ff0a00720c */ /* 0x002fc80003f05070 */
[----:B------:R-:W-:Y:S02]  /*30f60*/  ISETP.NE.AND.EX P0, PT, R11, RZ, PT, P0 ;  /* 0x000000ff0b00720c */ /* 0x000fe40003f05300 */
[----:B0-----:R-:W-:-:S05]  /*30f70*/  I2FP.F32.U32 R0, R19 ;  /* 0x0000001300007245 */ /* 0x001fca0000201000 */
[----:B------:R-:W-:-:S04]  /*30f80*/  FMUL R0, R0, UR4 ;  /* 0x0000000400007c20 */ /* 0x000fc80008400000 */
[----:B------:R0:W1:Y:S02]  /*30f90*/  F2I.U32.TRUNC.NTZ R20, R0 ;  /* 0x0000000000147305 */ /* 0x000064000020f000 */
[----:B---34-:R-:W-:Y:S05]  /*30fa0*/  @!P0 BRA `(.L_x_1050) ;  /* 0x0000000000288947 */ /* 0x018fea0003800000 */
[----:B0-----:R-:W0:Y:S02]  /*30fb0*/  LDC R0, c[0x0][0x634] ;  /* 0x00018d00ff007b82 */ /* 0x001e240000000800 */
        /* <DEDUP_REMOVED lines=9> */
.L_x_1050:
[-CC-:B------:R-:W-:Y:S01]  /*31050*/  SHF.R.U64 R29, R8, R12.reuse, R9.reuse ;  /* 0x0000000c081d7219 */ /* 0x180fe20000001209 */
[----:B------:R-:W3:Y:S01]  /*31060*/  LDC.64 R26, c[0x0][0x640] ;  /* 0x00019000ff1a7b82 */ /* 0x000ee20000000a00 */
[----:B0-----:R-:W-:Y:S01]  /*31070*/  SHF.R.U32.HI R0, RZ, R12, R9 ;  /* 0x0000000cff007219 */ /* 0x001fe20000011609 */
[----:B------:R-:W-:Y:S01]  /*31080*/  IMAD.MOV.U32 R4, RZ, RZ, R23 ;  /* 0x000000ffff047224 */ /* 0x000fe200078e0017 */
[----:B------:R-:W-:Y:S01]  /*31090*/  IADD3 R3, P0, RZ, -R29, RZ ;  /* 0x8000001dff037210 */ /* 0x000fe20007f1e0ff */
[----:B-1----:R-:W-:Y:S01]  /*310a0*/  IMAD.MOV R20, RZ, RZ, -R20 ;  /* 0x000000ffff147224 */ /* 0x002fe200078e0a14 */
[----:B------:R-:W-:Y:S01]  /*310b0*/  ULDC UR4, c[0x0][0x154] ;  /* 0x0000550000047ab9 */ /* 0x000fe20000000800 */
[----:B------:R-:W-:Y:S02]  /*310c0*/  IMAD.MOV.U32 R7, RZ, RZ, 0x1 ;  /* 0x00000001ff077424 */ /* 0x000fe400078e00ff */
[----:B------:R-:W0:Y:S01]  /*310d0*/  LDC R6, c[0x0][0x618] ;  /* 0x00018600ff067b82 */ /* 0x000e220000000800 */
[----:B------:R-:W-:-:S02]  /*310e0*/  IMAD.X R5, RZ, RZ, ~R0, P0 ;  /* 0x000000ffff057224 */ /* 0x000fc400000e0e00 */
[----:B------:R-:W-:Y:S02]  /*310f0*/  IMAD R19, R22, R20, R19 ;  /* 0x0000001416137224 */ /* 0x000fe400078e0213 */
[-C--:B--2---:R-:W-:Y:S02]  /*31100*/  IMAD R0, R5, R14.reuse, RZ ;  /* 0x0000000e05007224 */ /* 0x084fe400078e02ff */
[----:B------:R-:W-:Y:S01]  /*31110*/  IMAD.MOV.U32 R5, RZ, RZ, R25 ;  /* 0x000000ffff057224 */ /* 0x000fe200078e0019 */
[----:B------:R-:W1:Y:S01]  /*31120*/  LDC R8, c[0x0][0x608] ;  /* 0x00018200ff087b82 */ /* 0x000e620000000800 */
[----:B------:R-:W-:-:S04]  /*31130*/  IMAD.WIDE.U32 R4, R3, R14, R4 ;  /* 0x0000000e03047225 */ /* 0x000fc800078e0004 */
[----:B------:R-:W-:-:S03]  /*31140*/  IMAD R3, R3, R15, R0 ;  /* 0x0000000f03037224 */ /* 0x000fc600078e0200 */
[----:B------:R-:W2:Y:S01]  /*31150*/  LDC R24, c[0x0][0x658] ;  /* 0x00019600ff187b82 */ /* 0x000ea20000000800 */
[----:B------:R-:W-:Y:S01]  /*31160*/  I2FP.F32.U32 R0, R21 ;  /* 0x0000001500007245 */ /* 0x000fe20000201000 */
[----:B------:R-:W-:Y:S01]  /*31170*/  IMAD.IADD R3, R5, 0x1, R3 ;  /* 0x0000000105037824 */ /* 0x000fe200078e0203 */
[----:B---3--:R-:W-:Y:S01]  /*31180*/  ISETP.NE.U32.AND P0, PT, R26, RZ, PT ;  /* 0x000000ff1a00720c */ /* 0x008fe20003f05070 */
[----:B------:R-:W-:Y:S02]  /*31190*/  IMAD.MOV.U32 R5, RZ, RZ, -0x1 ;  /* 0xffffffffff057424 */ /* 0x000fe400078e00ff */
[----:B------:R-:W-:Y:S02]  /*311a0*/  FMUL R0, R0, UR4 ;  /* 0x0000000400007c20 */ /* 0x000fe40008400000 */
[----:B------:R-:W3:Y:S01]  /*311b0*/  LDC R20, c[0x0][0x148] ;  /* 0x00005200ff147b82 */ /* 0x000ee20000000800 */
[----:B0-----:R-:W-:Y:S01]  /*311c0*/  SHF.R.U64 R12, R4, R6, R3 ;  /* 0x00000006040c7219 */ /* 0x001fe20000001203 */
[----:B------:R0:W4:Y:S01]  /*311d0*/  F2I.U32.TRUNC.NTZ R13, R0 ;  /* 0x00000000000d7305 */ /* 0x000122000020f000 */
[----:B------:R-:W-:-:S02]  /*311e0*/  ISETP.NE.AND.EX P0, PT, R27, RZ, PT, P0 ;  /* 0x000000ff1b00720c */ /* 0x000fc40003f05300 */
[----:B------:R-:W-:-:S03]  /*311f0*/  SHF.R.U32.HI R3, RZ, R6, R3 ;  /* 0x00000006ff037219 */ /* 0x000fc60000011603 */
[----:B------:R-:W0:Y:S01]  /*31200*/  LDC R15, c[0x0][0x600] ;  /* 0x00018000ff0f7b82 */ /* 0x000e220000000800 */
[-CC-:B-1----:R-:W-:Y:S02]  /*31210*/  SHF.R.U64 R10, R12, R8.reuse, R3.reuse ;  /* 0x000000080c0a7219 */ /* 0x182fe40000001203 */
[----:B------:R-:W-:-:S05]  /*31220*/  SHF.R.U32.HI R3, RZ, R8, R3 ;  /* 0x00000008ff037219 */ /* 0x000fca0000011603 */
[----:B------:R-:W1:Y:S01]  /*31230*/  LDC R22, c[0x0][0x648] ;  /* 0x00019200ff167b82 */ /* 0x000e620000000800 */
[-C--:B--2---:R-:W-:Y:S02]  /*31240*/  SHF.L.U32 R4, R5, R24.reuse, RZ ;  /* 0x0000001805047219 */ /* 0x084fe400000006ff */
[-CC-:B------:R-:W-:Y:S02]  /*31250*/  SHF.R.U64 R14, R10, R24.reuse, R3.reuse ;  /* 0x000000180a0e7219 */ /* 0x180fe40000001203 */
[----:B------:R-:W-:Y:S02]  /*31260*/  SHF.R.U32.HI R5, RZ, R24, R3 ;  /* 0x00000018ff057219 */ /* 0x000fe40000011603 */
[----:B------:R-:W-:Y:S01]  /*31270*/  LOP3.LUT R23, RZ, R4, RZ, 0x33, !PT ;  /* 0x00000004ff177212 */ /* 0x000fe200078e33ff */
[----:B------:R-:W2:Y:S01]  /*31280*/  LDC R25, c[0x0][0x638] ;  /* 0x00018e00ff197b82 */ /* 0x000ea20000000800 */
[----:B------:R-:W-:Y:S01]  /*31290*/  SHF.L.U32 R24, R7, R24, RZ ;  /* 0x0000001807187219 */ /* 0x000fe200000006ff */
[----:B------:R-:W-:-:S06]  /*312a0*/  IMAD.MOV.U32 R4, RZ, RZ, R14 ;  /* 0x000000ffff047224 */ /* 0x000fcc00078e000e */
[----:B------:R-:W0:Y:S01]  /*312b0*/  LDC R28, c[0x0][0x610] ;  /* 0x00018400ff1c7b82 */ /* 0x000e220000000800 */
[----:B----4-:R-:W-:Y:S05]  /*312c0*/  @!P0 BRA `(.L_x_1051) ;  /* 0x0000000000288947 */ /* 0x010fea0003800000 */
[----:B------:R-:W4:Y:S02]  /*312d0*/  LDC R3, c[0x0][0x64c] ;  /* 0x00019300ff037b82 */ /* 0x000f240000000800 */
[----:B----4-:R-:W-:-:S05]  /*312e0*/  IADD3 R3, P0, R14, R3, RZ ;  /* 0x000000030e037210 */ /* 0x010fca0007f1e0ff */
        /* <DEDUP_REMOVED lines=8> */
.L_x_1051:
[----:B------:R-:W4:Y:S01]  /*31370*/  LDC R3, c[0x0][0x65c] ;  /* 0x00019700ff037b82 */ /* 0x000f220000000800 */
[----:B01----:R-:W-:Y:S01]  /*31380*/  SHF.R.U64 R0, R4, R22, R5 ;  /* 0x0000001604007219 */ /* 0x003fe20000001205 */
[----:B------:R-:W-:Y:S01]  /*31390*/  VIADD R7, R15, 0xffffffff ;  /* 0xffffffff0f077836 */ /* 0x000fe20000000000 */
[----:B------:R-:W-:Y:S01]  /*313a0*/  LOP3.LUT R5, R10, R23, RZ, 0xc0, !PT ;  /* 0x000000170a057212 */ /* 0x000fe200078ec0ff */
[----:B------:R-:W-:Y:S01]  /*313b0*/  IMAD.MOV R13, RZ, RZ, -R13 ;  /* 0x000000ffff0d7224 */ /* 0x000fe200078e0a0d */
[----:B------:R-:W-:Y:S02]  /*313c0*/  R2UR UR45, R29 ;  /* 0x000000001d2d72ca */ /* 0x000fe400000e0000 */
[----:B------:R-:W-:Y:S02]  /*313d0*/  LOP3.LUT R12, R12, R7, RZ, 0xc0, !PT ;  /* 0x000000070c0c7212 */ /* 0x000fe400078ec0ff */
[----:B----4-:R-:W-:Y:S01]  /*313e0*/  ISETP.NE.AND P0, PT, R3, 0x1, PT ;  /* 0x000000010300780c */ /* 0x010fe20003f05270 */
[----:B------:R-:W-:-:S02]  /*313f0*/  IMAD.MOV R3, RZ, RZ, -R0 ;  /* 0x000000ffff037224 */ /* 0x000fc400078e0a00 */
[----:B------:R-:W-:Y:S02]  /*31400*/  IMAD R0, R24, R0, R5 ;  /* 0x0000000018007224 */ /* 0x000fe400078e0205 */
[----:B--2---:R-:W-:-:S04]  /*31410*/  IMAD R3, R3, R25, R14 ;  /* 0x0000001903037224 */ /* 0x004fc800078e020e */
[----:B------:R-:W-:-:S04]  /*31420*/  IMAD R3, R3, R15, R12 ;  /* 0x0000000f03037224 */ /* 0x000fc800078e020c */
[----:B---3--:R-:W-:-:S04]  /*31430*/  @P0 IMAD R19, R20, R13, R21 ;  /* 0x0000000d14130224 */ /* 0x008fc800078e0215 */
[----:B------:R-:W-:-:S05]  /*31440*/  IMAD R0, R0, R28, R19 ;  /* 0x0000001c00007224 */ /* 0x000fca00078e0213 */
[----:B------:R-:W-:Y:S02]  /*31450*/  SEL R4, R3, R0, !P0 ;  /* 0x0000000003047207 */ /* 0x000fe40004000000 */
[----:B------:R-:W-:Y:S02]  /*31460*/  SEL R0, R0, R3, !P0 ;  /* 0x0000000300007207 */ /* 0x000fe40004000000 */
[----:B------:R-:W-:Y:S02]  /*31470*/  R2UR UR42, R4 ;  /* 0x00000000042a72ca */ /* 0x000fe400000e0000 */
[----:B------:R-:W-:Y:S01]  /*31480*/  R2UR UR41, R0 ;  /* 0x00000000002972ca */ /* 0x000fe200000e0000 */
[----:B------:R-:W-:-:S14]  /*31490*/  IMAD.MOV.U32 R0, RZ, RZ, 0x1 ;  /* 0x00000001ff007424 */ /* 0x000fdc00078e00ff */
.L_x_1049:
[----:B------:R-:W-:-:S13]  /*314a0*/  LOP3.LUT P0, RZ, R0, 0xff, RZ, 0xc0, !PT ;  /* 0x000000ff00ff7812 */ /* 0x000fda000780c0ff */
[----:B------:R-:W-:Y:S05]  /*314b0*/  @P0 BRA `(.L_x_1052) ;  /* 0xfffffcf800d00947 */ /* 0x000fea000383ffff */
[----:B------:R-:W-:Y:S05]  /*314c0*/  EXIT ;  /* 0x000000000000794d */ /* 0x000fea0003800000 */
.L_x_3:
[----:B------:R-:W2:Y:S01]  /*314d0*/  LDL R17, [R1+0x604] ;  /* 0x0006040001117983 */ /* 0x000ea20000100800 */
[----:B------:R-:W-:-:S03]  /*314e0*/  ULDC.64 UR4, c[0x0][0x650] ;  /* 0x0001940000047ab9 */ /* 0x000fc60000000a00 */
[----:B------:R-:W3:Y:S01]  /*314f0*/  LDL R18, [R1+0x600] ;  /* 0x0006000001127983 */ /* 0x000ee20000100800 */
[----:B------:R-:W-:Y:S01]  /*31500*/  PRMT R6, RZ, 0x7610, R6 ;  /* 0x00007610ff067816 */ /* 0x000fe20000000006 */
[----:B------:R-:W-:Y:S02]  /*31510*/  IMAD.MOV.U32 R3, RZ, RZ, -0x1 ;  /* 0xffffffffff037424 */ /* 0x000fe400078e00ff */
[----:B------:R-:W-:Y:S02]  /*31520*/  IMAD.MOV.U32 R2, RZ, RZ, -0x1 ;  /* 0xffffffffff027424 */ /* 0x000fe400078e00ff */
[----:B------:R-:W-:Y:S01]  /*31530*/  IMAD.MOV.U32 R10, RZ, RZ, -0x1 ;  /* 0xffffffffff0a7424 */ /* 0x000fe200078e00ff */
[----:B--2---:R-:W-:-:S04]  /*31540*/  ISETP.GE.U32.AND P0, PT, R17, UR4, PT ;  /* 0x0000000411007c0c */ /* 0x004fc8000bf06070 */
[----:B---3--:R-:W-:-:S13]  /*31550*/  ISETP.GE.U32.AND.EX P0, PT, R18, UR5, PT, P0 ;  /* 0x0000000512007c0c */ /* 0x008fda000bf06100 */
        /* <DEDUP_REMOVED lines=19> */
.L_x_1054:
[--C-:B------:R-:W-:Y:S01]  /*31690*/  SHF.R.U64 R10, R8, R12, R9.reuse ;  /* 0x0000000c080a7219 */ /* 0x100fe20000001209 */
[----:B------:R-:W-:Y:S01]  /*316a0*/  IMAD.MOV.U32 R3, RZ, RZ, R18 ;  /* 0x000000ffff037224 */ /* 0x000fe200078e0012 */
[----:B------:R-:W-:Y:S01]  /*316b0*/  I2FP.F32.U32 R6, R4 ;  /* 0x0000000400067245 */ /* 0x000fe20000201000 */
[----:B------:R-:W0:Y:S01]  /*316c0*/  LDC R16, c[0x0][0x618] ;  /* 0x00018600ff107b82 */ /* 0x000e220000000800 */
[----:B------:R-:W-:Y:S01]  /*316d0*/  SHF.R.U32.HI R2, RZ, R12, R9 ;  /* 0x0000000cff027219 */ /* 0x000fe20000011609 */
[----:B------:R-:W-:Y:S01]  /*316e0*/  ULDC UR4, c[0x0][0x150] ;  /* 0x0000540000047ab9 */ /* 0x000fe20000000800 */
[----:B------:R-:W-:Y:S01]  /*316f0*/  IADD3 R5, P0, RZ, -R10, RZ ;  /* 0x8000000aff057210 */ /* 0x000fe20007f1e0ff */
[----:B------:R-:W-:Y:S01]  /*31700*/  FMUL R9, R6, UR4 ;  /* 0x0000000406097c20 */ /* 0x000fe20008400000 */
[----:B------:R-:W-:-:S03]  /*31710*/  ULDC UR4, c[0x0][0x154] ;  /* 0x0000550000047ab9 */ /* 0x000fc60000000800 */
[----:B------:R-:W1:Y:S01]  /*31720*/  LDC.64 R18, c[0x0][0x640] ;  /* 0x00019000ff127b82 */ /* 0x000e620000000a00 */
[----:B------:R-:W-:Y:S01]  /*31730*/  IMAD.X R7, RZ, RZ, ~R2, P0 ;  /* 0x000000ffff077224 */ /* 0x000fe200000e0e02 */
[----:B------:R-:W2:Y:S01]  /*31740*/  F2I.U32.TRUNC.NTZ R9, R9 ;  /* 0x0000000900097305 */ /* 0x000ea2000020f000 */
[----:B------:R-:W-:Y:S02]  /*31750*/  IMAD.MOV.U32 R2, RZ, RZ, R17 ;  /* 0x000000ffff027224 */ /* 0x000fe400078e0011 */
[-C--:B------:R-:W-:Y:S02]  /*31760*/  IMAD R6, R7, R14.reuse, RZ ;  /* 0x0000000e07067224 */ /* 0x080fe400078e02ff */
[C---:B------:R-:W-:Y:S01]  /*31770*/  IMAD.WIDE.U32 R2, R5.reuse, R14, R2 ;  /* 0x0000000e05027225 */ /* 0x040fe200078e0002 */
[----:B------:R-:W3:Y:S03]  /*31780*/  LDC R11, c[0x0][0x144] ;  /* 0x00005100ff0b7b82 */ /* 0x000ee60000000800 */
[----:B------:R-:W-:-:S02]  /*31790*/  IMAD R5, R5, R15, R6 ;  /* 0x0000000f05057224 */ /* 0x000fc400078e0206 */
[----:B------:R-:W-:Y:S02]  /*317a0*/  IMAD.MOV.U32 R6, RZ, RZ, -0x1 ;  /* 0xffffffffff067424 */ /* 0x000fe400078e00ff */
[----:B------:R-:W-:Y:S01]  /*317b0*/  IMAD.IADD R3, R3, 0x1, R5 ;  /* 0x0000000103037824 */ /* 0x000fe200078e0205 */
[----:B------:R-:W4:Y:S01]  /*317c0*/  LDC R12, c[0x0][0x608] ;  /* 0x00018200ff0c7b82 */ /* 0x000f220000000800 */
[----:B------:R-:W-:-:S03]  /*317d0*/  I2FP.F32.U32 R5, R0 ;  /* 0x0000000000057245 */ /* 0x000fc60000201000 */
[-C--:B0-----:R-:W-:Y:S01]  /*317e0*/  SHF.R.U64 R8, R2, R16.reuse, R3 ;  /* 0x0000001002087219 */ /* 0x081fe20000001203 */
[----:B--2---:R-:W-:Y:S01]  /*317f0*/  IMAD.MOV R2, RZ, RZ, -R9 ;  /* 0x000000ffff027224 */ /* 0x004fe200078e0a09 */
[----:B------:R-:W-:Y:S01]  /*31800*/  SHF.R.U32.HI R3, RZ, R16, R3 ;  /* 0x00000010ff037219 */ /* 0x000fe20000011603 */
[----:B------:R-:W-:Y:S01]  /*31810*/  FMUL R5, R5, UR4 ;  /* 0x0000000405057c20 */ /* 0x000fe20008400000 */
[----:B------:R-:W0:Y:S01]  /*31820*/  LDC R7, c[0x0][0x658] ;  /* 0x00019600ff077b82 */ /* 0x000e220000000800 */
[----:B-1----:R-:W-:-:S04]  /*31830*/  ISETP.NE.U32.AND P0, PT, R18, RZ, PT ;  /* 0x000000ff1200720c */ /* 0x002fc80003f05070 */
[----:B------:R-:W-:-:S03]  /*31840*/  ISETP.NE.AND.EX P0, PT, R19, RZ, PT, P0 ;  /* 0x000000ff1300720c */ /* 0x000fc60003f05300 */
[----:B------:R-:W1:Y:S01]  /*31850*/  LDC R15, c[0x0][0x148] ;  /* 0x00005200ff0f7b82 */ /* 0x000e620000000800 */
[----:B---3--:R-:W-:Y:S02]  /*31860*/  IMAD R16, R11, R2, R4 ;  /* 0x000000020b107224 */ /* 0x008fe400078e0204 */
[----:B------:R-:W-:-:S05]  /*31870*/  IMAD.MOV.U32 R4, RZ, RZ, 0x1 ;  /* 0x00000001ff047424 */ /* 0x000fca00078e00ff */
[----:B------:R-:W2:Y:S01]  /*31880*/  LDC R14, c[0x0][0x600] ;  /* 0x00018000ff0e7b82 */ /* 0x000ea20000000800 */
[-CC-:B----4-:R-:W-:Y:S02]  /*31890*/  SHF.R.U64 R11, R8, R12.reuse, R3.reuse ;  /* 0x0000000c080b7219 */ /* 0x190fe40000001203 */
[----:B------:R-:W-:Y:S02]  /*318a0*/  SHF.R.U32.HI R2, RZ, R12, R3 ;  /* 0x0000000cff027219 */ /* 0x000fe40000011603 */
[----:B------:R3:W4:Y:S03]  /*318b0*/  F2I.U32.TRUNC.NTZ R12, R5 ;  /* 0x00000005000c7305 */ /* 0x000726000020f000 */
[----:B------:R-:W1:Y:S01]  /*318c0*/  LDC R17, c[0x0][0x648] ;  /* 0x00019200ff117b82 */ /* 0x000e620000000800 */
[-C--:B0-----:R-:W-:Y:S02]  /*318d0*/  SHF.R.U64 R13, R11, R7.reuse, R2 ;  /* 0x000000070b0d7219 */ /* 0x081fe40000001202 */
[----:B------:R-:W-:-:S02]  /*318e0*/  SHF.L.U32 R6, R6, R7, RZ ;  /* 0x0000000706067219 */ /* 0x000fc400000006ff */
[-C--:B------:R-:W-:Y:S01]  /*318f0*/  SHF.R.U32.HI R3, RZ, R7.reuse, R2 ;  /* 0x00000007ff037219 */ /* 0x080fe20000011602 */
[----:B------:R-:W-:Y:S01]  /*31900*/  IMAD.MOV.U32 R2, RZ, RZ, R13 ;  /* 0x000000ffff027224 */ /* 0x000fe200078e000d */
[----:B------:R-:W-:Y:S01]  /*31910*/  SHF.L.U32 R21, R4, R7, RZ ;  /* 0x0000000704157219 */ /* 0x000fe200000006ff */
[----:B------:R-:W0:Y:S01]  /*31920*/  LDC R20, c[0x0][0x638] ;  /* 0x00018e00ff147b82 */ /* 0x000e220000000800 */
[----:B------:R-:W-:-:S07]  /*31930*/  LOP3.LUT R22, RZ, R6, RZ, 0x33, !PT ;  /* 0x00000006ff167212 */ /* 0x000fce00078e33ff */
[----:B------:R-:W0:Y:S01]  /*31940*/  LDC R23, c[0x0][0x610] ;  /* 0x00018400ff177b82 */ /* 0x000e220000000800 */
[----:B---34-:R-:W-:Y:S05]  /*31950*/  @!P0 BRA `(.L_x_1055) ;  /* 0x0000000000288947 */ /* 0x018fea0003800000 */
        /* <DEDUP_REMOVED lines=10> */
.L_x_1055:
[----:B------:R-:W3:Y:S01]  /*31a00*/  LDC R4, c[0x0][0x65c] ;  /* 0x00019700ff047b82 */ /* 0x000ee20000000800 */
[----:B-1----:R-:W-:Y:S01]  /*31a10*/  SHF.R.U64 R3, R2, R17, R3 ;  /* 0x0000001102037219 */ /* 0x002fe20000001203 */
[----:B--2---:R-:W-:Y:S01]  /*31a20*/  VIADD R5, R14, 0xffffffff ;  /* 0xffffffff0e057836 */ /* 0x004fe20000000000 */
[----:B------:R-:W-:Y:S01]  /*31a30*/  LOP3.LUT R2, R11, R22, RZ, 0xc0, !PT ;  /* 0x000000160b027212 */ /* 0x000fe200078ec0ff */
[----:B------:R-:W-:Y:S02]  /*31a40*/  IMAD.MOV R12, RZ, RZ, -R12 ;  /* 0x000000ffff0c7224 */ /* 0x000fe400078e0a0c */
[----:B------:R-:W-:Y:S01]  /*31a50*/  IMAD.MOV.U32 R6, RZ, RZ, 0x1 ;  /* 0x00000001ff067424 */ /* 0x000fe200078e00ff */
[----:B------:R-:W-:Y:S02]  /*31a60*/  LOP3.LUT R5, R8, R5, RZ, 0xc0, !PT ;  /* 0x0000000508057212 */ /* 0x000fe400078ec0ff */
[----:B---3--:R-:W-:Y:S01]  /*31a70*/  ISETP.NE.AND P0, PT, R4, 0x1, PT ;  /* 0x000000010400780c */ /* 0x008fe20003f05270 */
[----:B------:R-:W-:-:S02]  /*31a80*/  IMAD.MOV R4, RZ, RZ, -R3 ;  /* 0x000000ffff047224 */ /* 0x000fc400078e0a03 */
[----:B------:R-:W-:-:S10]  /*31a90*/  IMAD R3, R21, R3, R2 ;  /* 0x0000000315037224 */ /* 0x000fd400078e0202 */
[----:B------:R-:W-:Y:S02]  /*31aa0*/  @P0 IMAD R16, R15, R12, R0 ;  /* 0x0000000c0f100224 */ /* 0x000fe400078e0200 */
[----:B0-----:R-:W-:Y:S02]  /*31ab0*/  IMAD R0, R4, R20, R13 ;  /* 0x0000001404007224 */ /* 0x001fe400078e020d */
[----:B------:R-:W-:Y:S02]  /*31ac0*/  IMAD R3, R3, R23, R16 ;  /* 0x0000001703037224 */ /* 0x000fe400078e0210 */
[----:B------:R-:W-:-:S05]  /*31ad0*/  IMAD R0, R0, R14, R5 ;  /* 0x0000000e00007224 */ /* 0x000fca00078e0205 */
[----:B------:R-:W-:Y:S02]  /*31ae0*/  SEL R2, R0, R3, !P0 ;  /* 0x0000000300027207 */ /* 0x000fe40004000000 */
[----:B------:R-:W-:-:S07]  /*31af0*/  SEL R3, R3, R0, !P0 ;  /* 0x0000000003037207 */ /* 0x000fce0004000000 */
.L_x_1053:
[----:B------:R-:W-:-:S08]  /*31b00*/  NOP ;  /* 0x0000000000007918 */ /* 0x000fd00000000000 */
[----:B------:R-:W0:-:S00]  /*31b10*/  USETMAXREG.DEALLOC.CTAPOOL 0x18 ;  /* 0x00000018000079c8 */ /* 0x000e0000080e0500 */
[----:B------:R-:W-:-:S13]  /*31b20*/  ISETP.NE.AND P0, PT, RZ, UR8, PT ;  /* 0x00000008ff007c0c */ /* 0x000fda000bf05270 */
[----:B------:R-:W-:Y:S05]  /*31b30*/  @P0 EXIT ;  /* 0x000000000000094d */ /* 0x000fea0003800000 */
[----:B0-----:R-:W-:Y:S01]  /*31b40*/  LOP3.LUT P0, RZ, R6, 0xff, RZ, 0xc0, !PT ;  /* 0x000000ff06ff7812 */ /* 0x001fe2000780c0ff */
[----:B------:R-:W-:Y:S02]  /*31b50*/  IMAD.MOV.U32 R7, RZ, RZ, 0x1 ;  /* 0x00000001ff077424 */ /* 0x000fe400078e00ff */
[----:B------:R-:W-:-:S10]  /*31b60*/  IMAD.MOV.U32 R6, RZ, RZ, RZ ;  /* 0x000000ffff067224 */ /* 0x000fd400078e00ff */
[----:B------:R-:W-:Y:S05]  /*31b70*/  @!P0 BRA `(.L_x_1056) ;  /* 0x0000000c00588947 */ /* 0x000fea0003800000 */
[----:B------:R-:W0:Y:S01]  /*31b80*/  LDC R0, c[0x0][0x28c] ;  /* 0x0000a300ff007b82 */ /* 0x000e220000000800 */
[----:B------:R-:W1:Y:S01]  /*31b90*/  S2R R4, SR_TID.X ;  /* 0x0000000000047919 */ /* 0x000e620000002100 */
[----:B------:R-:W-:Y:S01]  /*31ba0*/  ULDC UR5, c[0x0][0x658] ;  /* 0x0001960000057ab9 */ /* 0x000fe20000000800 */
[----:B------:R-:W-:Y:S01]  /*31bb0*/  UMOV UR7, 0xffffffff ;  /* 0xffffffff00077882 */ /* 0x000fe20000000000 */
[----:B------:R-:W-:Y:S01]  /*31bc0*/  ULDC UR6, c[0x0][0xc] ;  /* 0x0000030000067ab9 */ /* 0x000fe20000000800 */
[----:B------:R-:W-:Y:S01]  /*31bd0*/  USHF.L.U32 UR8, UR7, UR5, URZ ;  /* 0x0000000507087299 */ /* 0x000fe2000800063f */
[----:B------:R-:W-:Y:S01]  /*31be0*/  BSSY B0, `(.L_x_1056) ;  /* 0x00000cf000007945 */ /* 0x000fe20003800000 */
[----:B------:R-:W-:Y:S01]  /*31bf0*/  UMOV UR9, 0x1 ;  /* 0x0000000100097882 */ /* 0x000fe20000000000 */
[----:B------:R-:W-:Y:S01]  /*31c00*/  ULDC UR7, c[0x0][0x10] ;  /* 0x0000040000077ab9 */ /* 0x000fe20000000800 */
[----:B------:R-:W-:Y:S01]  /*31c10*/  USHF.L.U32 UR18, UR9, UR5, URZ ;  /* 0x0000000509127299 */ /* 0x000fe2000800063f */
[----:B------:R-:W-:Y:S01]  /*31c20*/  IMAD.MOV.U32 R9, RZ, RZ, 0x1 ;  /* 0x00000001ff097424 */ /* 0x000fe200078e00ff */
[----:B------:R-:W-:Y:S01]  /*31c30*/  UIMAD.WIDE.U32 UR6, UR6, UR7, URZ ;  /* 0x00000007060672a5 */ /* 0x000fe2000f8e003f */
[----:B------:R-:W-:Y:S01]  /*31c40*/  IMAD.MOV.U32 R7, RZ, RZ, 0x1 ;  /* 0x00000001ff077424 */ /* 0x000fe200078e00ff */
[----:B------:R-:W-:Y:S01]  /*31c50*/  ULDC UR5, c[0x0][0x14] ;  /* 0x0000050000057ab9 */ /* 0x000fe20000000800 */
[----:B------:R-:W-:Y:S01]  /*31c60*/  IMAD.MOV.U32 R6, RZ, RZ, RZ ;  /* 0x000000ffff067224 */ /* 0x000fe200078e00ff */
[----:B------:R-:W-:-:S02]  /*31c70*/  UIMAD.WIDE.U32 UR20, UR6, UR5, URZ ;  /* 0x00000005061472a5 */ /* 0x000fc4000f8e003f */
[----:B------:R-:W-:Y:S01]  /*31c80*/  UIMAD UR13, UR7, UR5, URZ ;  /* 0x00000005070d72a4 */ /* 0x000fe2000f8e023f */
[----:B------:R-:W-:Y:S01]  /*31c90*/  ULDC UR4, c[0x0][0x600] ;  /* 0x0001800000047ab9 */ /* 0x000fe20000000800 */
[----:B------:R-:W-:Y:S02]  /*31ca0*/  ULOP3.LUT UR24, UR40, 0x2, URZ, 0xfc, !UPT ;  /* 0x0000000228187892 */ /* 0x000fe4000f8efc3f */
[----:B------:R-:W-:Y:S01]  /*31cb0*/  UIADD3 UR4, UR4, -0x1, URZ ;  /* 0xffffffff04047890 */ /* 0x000fe2000fffe03f */
[----:B0-----:R-:W-:Y:S01]  /*31cc0*/  VIADD R0, R0, 0x1f ;  /* 0x0000001f00007836 */ /* 0x001fe20000000000 */
[----:B------:R-:W-:Y:S02]  /*31cd0*/  ULOP3.LUT UR17, URZ, UR8, URZ, 0x33, !UPT ;  /* 0x000000083f117292 */ /* 0x000fe4000f8e333f */
[----:B------:R-:W-:Y:S02]  /*31ce0*/  UIADD3 UR13, UR21, UR13, URZ ;  /* 0x0000000d150d7290 */ /* 0x000fe4000fffe03f */
[----:B------:R-:W-:Y:S01]  /*31cf0*/  SHF.R.S32.HI R5, RZ, 0x1f, R0 ;  /* 0x0000001fff057819 */ /* 0x000fe20000011400 */
[----:B------:R-:W-:-:S03]  /*31d00*/  ULDC.64 UR22, c[0x0][0x198] ;  /* 0x0000660000167ab9 */ /* 0x000fc60000000a00 */
[----:B------:R-:W-:Y:S02]  /*31d10*/  LEA.HI R0, R5, R0, RZ, 0x5 ;  /* 0x0000000005007211 */ /* 0x000fe400078f28ff */
[C---:B-1----:R-:W-:Y:S02]  /*31d20*/  LOP3.LUT P2, RZ, R4.reuse, 0x7f, RZ, 0xc0, !PT ;  /* 0x0000007f04ff7812 */ /* 0x042fe4000784c0ff */
[----:B------:R-:W-:Y:S02]  /*31d30*/  SHF.R.S32.HI R0, RZ, 0x5, R0 ;  /* 0x00000005ff007819 */ /* 0x000fe40000011400 */
[----:B------:R-:W-:-:S03]  /*31d40*/  LOP3.LUT P0, RZ, R4, 0x1f, RZ, 0xc0, !PT ;  /* 0x0000001f04ff7812 */ /* 0x000fc6000780c0ff */
[----:B------:R-:W-:Y:S01]  /*31d50*/  VIADD R16, R0, 0x1 ;  /* 0x0000000100107836 */ /* 0x000fe20000000000 */
[----:B------:R-:W-:-:S13]  /*31d60*/  PLOP3.LUT P0, PT, P0, P2, PT, 0x8a, 0x0 ;  /* 0x000000000000781c */ /* 0x000fda0000705172 */
.L_x_1068:
[----:B------:R-:W-:-:S03]  /*31d70*/  UMOV UR5, 0xffffffff ;  /* 0xffffffff00057882 */ /* 0x000fc60000000000 */
[----:B------:R-:W-:Y:S05]  /*31d80*/  BRA.DIV UR5, `(.L_x_1057) ;  /* 0x0000000e05c47947 */ /* 0x000fea000b800000 */
[----:B------:R-:W-:-:S13]  /*31d90*/  ELECT P6, URZ, PT ;  /* 0x00000000003f782f */ /* 0x000fda00038c0000 */
.L_x_1079:
[----:B------:R-:W0:Y:S01]  /*31da0*/  LDC R4, c[0x0][0x28c] ;  /* 0x0000a300ff047b82 */ /* 0x000e220000000800 */
[----:B------:R-:W-:Y:S01]  /*31db0*/  BSSY B1, `(.L_x_1058) ;  /* 0x0000038000017945 */ /* 0x000fe20003800000 */
[----:B0-----:R-:W-:-:S13]  /*31dc0*/  ISETP.LT.OR P6, PT, R4, 0x1, !P6 ;  /* 0x000000010400780c */ /* 0x001fda00077c1670 */
[----:B------:R-:W-:Y:S05]  /*31dd0*/  @P6 BRA `(.L_x_1059) ;  /* 0x0000000000d46947 */ /* 0x000fea0003800000 */
[----:B------:R-:W-:Y:S02]  /*31de0*/  IMAD.SHL.U32 R2, R2, 0x200, RZ ;  /* 0x0000020002027824 */ /* 0x000fe400078e00ff */
[----:B------:R-:W-:Y:S02]  /*31df0*/  IMAD.SHL.U32 R3, R3, 0x100, RZ ;  /* 0x0000010003037824 */ /* 0x000fe400078e00ff */
[----:B------:R-:W-:Y:S02]  /*31e00*/  IMAD.MOV.U32 R13, RZ, RZ, RZ ;  /* 0x000000ffff0d7224 */ /* 0x000fe400078e00ff */
[----:B------:R-:W-:Y:S02]  /*31e10*/  IMAD.MOV.U32 R4, RZ, RZ, R16 ;  /* 0x000000ffff047224 */ /* 0x000fe400078e0010 */
[----:B------:R-:W-:Y:S02]  /*31e20*/  IMAD.MOV.U32 R5, RZ, RZ, R7 ;  /* 0x000000ffff057224 */ /* 0x000fe400078e0007 */
[----:B------:R-:W-:-:S07]  /*31e30*/  IMAD.MOV.U32 R8, RZ, RZ, R6 ;  /* 0x000000ffff087224 */ /* 0x000fce00078e0006 */
.L_x_1063:
[----:B------:R-:W0:Y:S01]  /*31e40*/  S2R R12, SR_CgaCtaId ;  /* 0x00000000000c7919 */ /* 0x000e220000008800 */
[----:B------:R-:W-:-:S04]  /*31e50*/  MOV R11, 0x400 ;  /* 0x00000400000b7802 */ /* 0x000fc80000000f00 */
[----:B0-----:R-:W-:Y:S02]  /*31e60*/  LEA R15, R12, R11, 0x18 ;  /* 0x0000000b0c0f7211 */ /* 0x001fe400078ec0ff */
[----:B------:R-:W-:Y:S01]  /*31e70*/  SHF.L.U32 R11, R5, 0x1f, RZ ;  /* 0x0000001f050b7819 */ /* 0x000fe200000006ff */
[----:B------:R-:W0:Y:S02]  /*31e80*/  @!P2 LDC R12, c[0x0][0x500] ;  /* 0x00014000ff0cab82 */ /* 0x000e240000000800 */
[----:B------:R-:W-:-:S04]  /*31e90*/  IMAD R14, R8, 0x8, R15 ;  /* 0x00000008080e7824 */ /* 0x000fc800078e020f */
[----:B------:R-:W1:Y:S02]  /*31ea0*/  SYNCS.PHASECHK.TRANS64.TRYWAIT P1, [R14+URZ+0x20], R11 ;  /* 0x0000200b0e0075a7 */ /* 0x000e64000802017f */
[----:B-1----:R-:W-:Y:S05]  /*31eb0*/  @!P1 BRA `(.L_x_1060) ;  /* 0x0000000c00989947 */ /* 0x002fea0003800000 */
.L_x_1080:
[----:B------:R-:W-:Y:S01]  /*31ec0*/  UPRMT UR5, UR24, 0x9910, URZ ;  /* 0x0000991018057896 */ /* 0x000fe2000800003f */
[----:B0-----:R0:W-:Y:S03]  /*31ed0*/  @!P2 SYNCS.ARRIVE.TRANS64 RZ, [R14+URZ], R12 ;  /* 0x0000000c0effa9a7 */ /* 0x0011e6000800003f */
[----:B------:R-:W-:-:S06]  /*31ee0*/  UISETP.NE.AND UP0, UPT, UR5, 0x2, UPT ;  /* 0x000000020500788c */ /* 0x000fcc000bf05270 */
[----:B------:R-:W-:-:S13]  /*31ef0*/  PLOP3.LUT P1, PT, PT, PT, UP0, 0x80, 0x0 ;  /* 0x000000000000781c */ /* 0x000fda0003f2f008 */
[----:B0-----:R-:W-:Y:S05]  /*31f00*/  @P1 BRA `(.L_x_1061) ;  /* 0x0000000000041947 */ /* 0x001fea0003800000 */
[----:B------:R-:W-:Y:S01]  /*31f10*/  BPT.TRAP 0x1 ;  /* 0x000000040000795c */ /* 0x000fe20000300000 */
.L_x_1061:
[----:B------:R-:W-:Y:S05]  /*31f20*/  @P0 BRA `(.L_x_1062) ;  /* 0x0000000000040947 */ /* 0x000fea0003800000 */
[----:B------:R-:W-:Y:S01]  /*31f30*/  BPT.TRAP 0x1 ;  /* 0x000000040000795c */ /* 0x000fe20000300000 */
.L_x_1062:
[--C-:B-1----:R-:W-:Y:S01]  /*31f40*/  IMAD R11, R8, 0x4000, R15.reuse ;  /* 0x00004000080b7824 */ /* 0x102fe200078e020f */
[----:B------:R-:W-:Y:S01]  /*31f50*/  R2UR UR9, R14 ;  /* 0x000000000e0972ca */ /* 0x000fe200000e0000 */
[----:B------:R-:W-:Y:S01]  /*31f60*/  IMAD R15, R8, 0x8000, R15 ;  /* 0x00008000080f7824 */ /* 0x000fe200078e020f */
[----:B------:R-:W-:Y:S01]  /*31f70*/  UIADD3 UR6, UP0, UR22, 0xf0, URZ ;  /* 0x000000f016067890 */ /* 0x000fe2000ff1e03f */
[----:B------:R-:W-:Y:S01]  /*31f80*/  VIADD R4, R4, 0xffffffff ;  /* 0xffffffff04047836 */ /* 0x000fe20000000000 */
[----:B------:R-:W-:Y:S01]  /*31f90*/  R2UR UR5, R11 ;  /* 0x000000000b0572ca */ /* 0x000fe200000e0000 */
[----:B------:R-:W-:Y:S01]  /*31fa0*/  UIADD3 UR26, UP1, UR22, 0x1f0, URZ ;  /* 0x000001f0161a7890 */ /* 0x000fe2000ff3e03f */
[----:B------:R-:W-:Y:S01]  /*31fb0*/  R2UR UR8, R15 ;  /* 0x000000000f0872ca */ /* 0x000fe200000e0000 */
[----:B------:R-:W-:Y:S01]  /*31fc0*/  UIADD3.X UR7, URZ, UR23, URZ, UP0, !UPT ;  /* 0x000000173f077290 */ /* 0x000fe200087fe43f */
[----:B------:R-:W-:Y:S01]  /*31fd0*/  R2UR UR11, R3 ;  /* 0x00000000030b72ca */ /* 0x000fe200000e0000 */
[----:B------:R-:W-:Y:S01]  /*31fe0*/  VIADD R8, R8, 0x1 ;  /* 0x0000000108087836 */ /* 0x000fe20000000000 */
[C---:B------:R-:W-:Y:S01]  /*31ff0*/  R2UR UR10, R13.reuse ;  /* 0x000000000d0a72ca */ /* 0x040fe200000e0000 */
[----:B------:R-:W-:Y:S01]  /*32000*/  UIADD3.X UR27, URZ, UR23, URZ, UP1, !UPT ;  /* 0x000000173f1b7290 */ /* 0x000fe20008ffe43f */
[----:B------:R-:W-:Y:S01]  /*32010*/  R2UR UR12, R10 ;  /* 0x000000000a0c72ca */ /* 0x000fe200000e0000 */
[----:B------:R-:W-:Y:S01]  /*32020*/  UMOV UR14, 0x0 ;  /* 0x00000000000e7882 */ /* 0x000fe20000000000 */
[----:B------:R-:W-:Y:S01]  /*32030*/  R2UR UR19, R2 ;  /* 0x00000000021372ca */ /* 0x000fe200000e0000 */
[----:B------:R-:W-:Y:S01]  /*32040*/  UMOV UR15, 0x10000000 ;  /* 0x10000000000f7882 */ /* 0x000fe20000000000 */
[----:B------:R-:W-:Y:S01]  /*32050*/  ISETP.GT.AND P3, PT, R4, 0x1, PT ;  /* 0x000000010400780c */ /* 0x000fe20003f64270 */
[----:B------:R-:W-:Y:S01]  /*32060*/  UIADD3 UR5, UR5, 0x100, URZ ;  /* 0x0000010005057890 */ /* 0x000fe2000fffe03f */
[----:B------:R-:W-:Y:S01]  /*32070*/  ISETP.NE.AND P1, PT, R8, 0x4, PT ;  /* 0x000000040800780c */ /* 0x000fe20003f25270 */
[----:B------:R-:W-:Y:S01]  /*32080*/  UIADD3 UR16, UR8, 0x10100, URZ ;  /* 0x0001010008107890 */ /* 0x000fe2000fffe03f */
[----:B------:R-:W-:-:S02]  /*32090*/  VIADD R13, R13, 0x20 ;  /* 0x000000200d0d7836 */ /* 0x000fc40000000000 */
[----:B------:R-:W-:Y:S02]  /*320a0*/  SEL R12, RZ, 0x1, P1 ;  /* 0x00000001ff0c7807 */ /* 0x000fe40000800000 */
[----:B------:R-:W-:Y:S01]  /*320b0*/  UMOV UR8, UR5 ;  /* 0x0000000500087c82 */ /* 0x000fe20008000000 */
[----:B------:R-:W-:Y:S01]  /*320c0*/  SEL R8, R8, RZ, P1 ;  /* 0x000000ff08087207 */ /* 0x000fe20000800000 */
[----:B------:R0:W-:Y:S01]  /*320d0*/  UTMALDG.3D [UR8], [UR6], desc[UR14] ;  /* 0x00000e08060075b4 */ /* 0x0001e20008011000 */
[----:B------:R-:W-:Y:S01]  /*320e0*/  LOP3.LUT R5, R5, R12, RZ, 0x3c, !PT ;  /* 0x0000000c05057212 */ /* 0x000fe200078e3cff */
[----:B0-----:R-:W-:Y:S01]  /*320f0*/  UMOV UR8, UR16 ;  /* 0x0000001000087c82 */ /* 0x001fe20008000000 */
[----:B------:R-:W-:Y:S02]  /*32100*/  UMOV UR11, UR19 ;  /* 0x00000013000b7c82 */ /* 0x000fe40008000000 */
[----:B------:R0:W-:Y:S02]  /*32110*/  UTMALDG.3D [UR8], [UR26], desc[UR14] ;  /* 0x00000e081a0075b4 */ /* 0x0001e40008011000 */
[----:B0-----:R-:W-:Y:S05]  /*32120*/  @P3 BRA `(.L_x_1063) ;  /* 0xfffffffc00443947 */ /* 0x001fea000383ffff */
.L_x_1059:
[----:B------:R-:W-:Y:S05]  /*32130*/  BSYNC B1 ;  /* 0x0000000000017941 */ /* 0x000fea0003800000 */
.L_x_1058:
[----:B------:R-:W2:Y:S01]  /*32140*/  LDL.LU R15, [R1+0x600] ;  /* 0x00060000010f7983 */ /* 0x000ea20000300800 */
[----:B------:R-:W-:Y:S01]  /*32150*/  LOP3.LUT P4, RZ, R9, 0xff, RZ, 0xc0, !PT ;  /* 0x000000ff09ff7812 */ /* 0x000fe2000788c0ff */
[----:B------:R-:W-:Y:S01]  /*32160*/  IMAD.IADD R6, R0, 0x1, R6 ;  /* 0x0000000100067824 */ /* 0x000fe200078e0206 */
[----:B------:R-:W-:Y:S01]  /*32170*/  ULDC.64 UR6, c[0x0][0x650] ;  /* 0x0001940000067ab9 */ /* 0x000fe20000000a00 */
[----:B------:R-:W3:Y:S01]  /*32180*/  LDL.LU R14, [R1+0x604] ;  /* 0x00060400010e7983 */ /* 0x000ee20000300800 */
[----:B------:R-:W-:Y:S01]  /*32190*/  BSSY B1, `(.L_x_1064) ;  /* 0x0000071000017945 */ /* 0x000fe20003800000 */
[----:B------:R-:W-:Y:S01]  /*321a0*/  IMAD.MOV.U32 R10, RZ, RZ, -0x1 ;  /* 0xffffffffff0a7424 */ /* 0x000fe200078e00ff */
[----:B------:R-:W-:Y:S02]  /*321b0*/  SHF.R.U32.HI R2, RZ, 0x2, R6 ;  /* 0x00000002ff027819 */ /* 0x000fe40000011606 */
[----:B------:R-:W-:Y:S02]  /*321c0*/  ISETP.GT.U32.AND P1, PT, R6, 0x3, PT ;  /* 0x000000030600780c */ /* 0x000fe40003f24070 */
[----:B------:R-:W-:-:S02]  /*321d0*/  LOP3.LUT R2, R2, 0x1, RZ, 0xc0, !PT ;  /* 0x0000000102027812 */ /* 0x000fc400078ec0ff */
[----:B------:R-:W-:Y:S01]  /*321e0*/  ISETP.LT.U32.AND P1, PT, R0, 0x4, P1 ;  /* 0x000000040000780c */ /* 0x000fe20000f21070 */
[----:B------:R-:W0:Y:S01]  /*321f0*/  @P4 S2R R3, SR_CgaCtaId ;  /* 0x0000000000034919 */ /* 0x000e220000008800 */
[----:B------:R-:W-:Y:S02]  /*32200*/  ISETP.NE.U32.AND P3, PT, R2, 0x1, PT ;  /* 0x000000010200780c */ /* 0x000fe40003f65070 */
[----:B------:R-:W-:Y:S02]  /*32210*/  @P4 MOV R2, 0x400 ;  /* 0x0000040000024802 */ /* 0x000fe40000000f00 */
[----:B------:R-:W-:Y:S02]  /*32220*/  ISETP.GT.U32.AND P3, PT, R0, 0x3, !P3 ;  /* 0x000000030000780c */ /* 0x000fe40005f64070 */
[----:B------:R-:W-:Y:S02]  /*32230*/  LOP3.LUT R6, R6, 0x3, RZ, 0xc0, !PT ;  /* 0x0000000306067812 */ /* 0x000fe400078ec0ff */
[----:B------:R-:W-:-:S02]  /*32240*/  PRMT R4, RZ, 0x7610, R4 ;  /* 0x00007610ff047816 */ /* 0x000fc40000000004 */
[----:B------:R-:W-:Y:S02]  /*32250*/  PRMT R9, RZ, 0x7610, R9 ;  /* 0x00007610ff097816 */ /* 0x000fe40000000009 */
[----:B0-----:R-:W-:Y:S02]  /*32260*/  @P4 LEA R2, R3, R2, 0x18 ;  /* 0x0000000203024211 */ /* 0x001fe400078ec0ff */
[----:B------:R-:W-:Y:S02]  /*32270*/  SEL R3, RZ, 0x1, !P3 ;  /* 0x00000001ff037807 */ /* 0x000fe40005800000 */
[----:B------:R0:W-:Y:S02]  /*32280*/  @P4 SYNCS.ARRIVE.TRANS64.A1T0 RZ, [R2+URZ+0x58], RZ ;  /* 0x000058ff02ff49a7 */ /* 0x0001e4000810003f */
[----:B0-----:R-:W-:-:S04]  /*32290*/  SEL R2, RZ, 0x1, !P1 ;  /* 0x00000001ff027807 */ /* 0x001fc80004800000 */
[----:B------:R-:W-:Y:S01]  /*322a0*/  LOP3.LUT R7, R3, R7, R2, 0x96, !PT ;  /* 0x0000000703077212 */ /* 0x000fe200078e9602 */
[----:B------:R-:W-:Y:S02]  /*322b0*/  IMAD.MOV.U32 R3, RZ, RZ, -0x1 ;  /* 0xffffffffff037424 */ /* 0x000fe400078e00ff */
[----:B------:R-:W-:Y:S01]  /*322c0*/  IMAD.MOV.U32 R2, RZ, RZ, -0x1 ;  /* 0xffffffffff027424 */ /* 0x000fe200078e00ff */
[----:B---3--:R-:W-:-:S04]  /*322d0*/  IADD3 R14, P1, R14, UR20, RZ ;  /* 0x000000140e0e7c10 */ /* 0x008fc8000ff3e0ff */
[----:B--2---:R-:W-:Y:S01]  /*322e0*/  IADD3.X R15, R15, UR13, RZ, P1, !PT ;  /* 0x0000000d0f0f7c10 */ /* 0x004fe20008ffe4ff */
[----:B------:R0:W-:Y:S01]  /*322f0*/  STL [R1+0x604], R14 ;  /* 0x0006040e01007387 */ /* 0x0001e20000100800 */
[----:B------:R-:W-:-:S03]  /*32300*/  ISETP.GE.U32.AND P1, PT, R14, UR6, PT ;  /* 0x000000060e007c0c */ /* 0x000fc6000bf26070 */
[----:B------:R0:W-:Y:S01]  /*32310*/  STL [R1+0x600], R15 ;  /* 0x0006000f01007387 */ /* 0x0001e20000100800 */
[----:B------:R-:W-:-:S13]  /*32320*/  ISETP.GE.U32.AND.EX P1, PT, R15, UR7, PT, P1 ;  /* 0x000000070f007c0c */ /* 0x000fda000bf26110 */
[----:B0-----:R-:W-:Y:S05]  /*32330*/  @P1 BRA `(.L_x_1065) ;  /* 0x0000000400581947 */ /* 0x001fea0003800000 */
[----:B------:R-:W0:Y:S01]  /*32340*/  S2R R8, SR_CTAID.X ;  /* 0x0000000000087919 */ /* 0x000e220000002500 */
[----:B------:R-:W1:Y:S01]  /*32350*/  LDC R11, c[0x0][0x65c] ;  /* 0x00019700ff0b7b82 */ /* 0x000e620000000800 */
[----:B------:R-:W-:Y:S01]  /*32360*/  ULDC UR5, c[0x0][0x150] ;  /* 0x0000540000057ab9 */ /* 0x000fe20000000800 */
[----:B------:R-:W-:Y:S01]  /*32370*/  ULDC.64 UR6, c[0x0][0x628] ;  /* 0x00018a0000067ab9 */ /* 0x000fe20000000a00 */
[----:B------:R-:W2:Y:S01]  /*32380*/  S2R R5, SR_CTAID.Y ;  /* 0x0000000000057919 */ /* 0x000ea20000002600 */
[----:B------:R-:W-:Y:S01]  /*32390*/  ISETP.NE.U32.AND P1, PT, RZ, UR6, PT ;  /* 0x00000006ff007c0c */ /* 0x000fe2000bf25070 */
[----:B------:R-:W-:-:S03]  /*323a0*/  ULDC UR8, c[0x0][0x630] ;  /* 0x00018c0000087ab9 */ /* 0x000fc60000000800 */
[----:B------:R-:W3:Y:S01]  /*323b0*/  LDC R3, c[0x0][0x144] ;  /* 0x00005100ff037b82 */ /* 0x000ee20000000800 */
[----:B------:R-:W-:-:S07]  /*323c0*/  ISETP.NE.AND.EX P1, PT, RZ, UR7, PT, P1 ;  /* 0x00000007ff007c0c */ /* 0x000fce000bf25310 */
[----:B------:R-:W4:Y:S01]  /*323d0*/  LDC R12, c[0x0][0x148] ;  /* 0x00005200ff0c7b82 */ /* 0x000f220000000800 */
[----:B-1----:R-:W-:Y:S02]  /*323e0*/  ISETP.NE.AND P5, PT, R11, 0x1, PT ;  /* 0x000000010b00780c */ /* 0x002fe40003fa5270 */
[----:B0-----:R-:W-:Y:S02]  /*323f0*/  I2FP.F32.U32 R2, R8 ;  /* 0x0000000800027245 */ /* 0x001fe40000201000 */
[----:B--2---:R-:W-:-:S03]  /*32400*/  I2FP.F32.U32 R4, R5 ;  /* 0x0000000500047245 */ /* 0x004fc60000201000 */
[----:B------:R-:W-:Y:S01]  /*32410*/  FMUL R2, R2, UR5 ;  /* 0x0000000502027c20 */ /* 0x000fe20008400000 */
[----:B------:R-:W-:Y:S02]  /*32420*/  ULDC UR5, c[0x0][0x154] ;  /* 0x0000550000057ab9 */ /* 0x000fe40000000800 */
[----:B------:R-:W-:-:S03]  /*32430*/  FMUL R10, R4, UR5 ;  /* 0x00000005040a7c20 */ /* 0x000fc60008400000 */
[----:B------:R-:W0:Y:S08]  /*32440*/  F2I.U32.TRUNC.NTZ R2, R2 ;  /* 0x0000000200027305 */ /* 0x000e30000020f000 */
[----:B------:R-:W1:Y:S01]  /*32450*/  F2I.U32.TRUNC.NTZ R10, R10 ;  /* 0x0000000a000a7305 */ /* 0x000e62000020f000 */
[----:B0-----:R-:W-:Y:S02]  /*32460*/  IMAD.MOV R4, RZ, RZ, -R2 ;  /* 0x000000ffff047224 */ /* 0x001fe400078e0a02 */
[----:B------:R-:W-:-:S02]  /*32470*/  IMAD.MOV.U32 R2, RZ, RZ, R14 ;  /* 0x000000ffff027224 */ /* 0x000fc400078e000e */
[----:B---3--:R-:W-:Y:S02]  /*32480*/  IMAD R8, R3, R4, R8 ;  /* 0x0000000403087224 */ /* 0x008fe400078e0208 */
[----:B-1----:R-:W-:-:S04]  /*32490*/  IMAD.MOV R3, RZ, RZ, -R10 ;  /* 0x000000ffff037224 */ /* 0x002fc800078e0a0a */
[----:B----4-:R-:W-:Y:S02]  /*324a0*/  @P5 IMAD R8, R12, R3, R5 ;  /* 0x000000030c085224 */ /* 0x010fe400078e0205 */
[----:B------:R-:W-:Y:S01]  /*324b0*/  IMAD.MOV.U32 R3, RZ, RZ, R15 ;  /* 0x000000ffff037224 */ /* 0x000fe200078e000f */
[----:B------:R-:W-:Y:S06]  /*324c0*/  @!P1 BRA `(.L_x_1066) ;  /* 0x0000000000289947 */ /* 0x000fec0003800000 */
[----:B------:R-:W-:Y:S02]  /*324d0*/  ULDC UR5, c[0x0][0x634] ;  /* 0x00018d0000057ab9 */ /* 0x000fe40000000800 */
[----:B------:R-:W-:-:S05]  /*324e0*/  IADD3 R3, P1, R14, UR5, RZ ;  /* 0x000000050e037c10 */ /* 0x000fca000ff3e0ff */
[----:B------:R-:W-:-:S04]  /*324f0*/  IMAD.X R11, RZ, RZ, R15, P1 ;  /* 0x000000ffff0b7224 */ /* 0x000fc800008e060f */
[----:B------:R-:W-:-:S04]  /*32500*/  IMAD.WIDE.U32 R4, R11, UR6, RZ ;  /* 0x000000060b047c25 */ /* 0x000fc8000f8e00ff */
[----:B------:R-:W-:-:S04]  /*32510*/  IMAD.WIDE.U32 R4, P1, R3, UR7, R4 ;  /* 0x0000000703047c25 */ /* 0x000fc8000f820004 */
[----:B------:R-:W-:-:S04]  /*32520*/  IMAD.WIDE.U32 R2, R3, UR6, RZ ;  /* 0x0000000603027c25 */ /* 0x000fc8000f8e00ff */
[----:B------:R-:W-:Y:S01]  /*32530*/  IMAD.MOV.U32 R2, RZ, RZ, R5 ;  /* 0x000000ffff027224 */ /* 0x000fe200078e0005 */
[----:B------:R-:W-:Y:S01]  /*32540*/  IADD3 RZ, P3, R3, R4, RZ ;  /* 0x0000000403ff7210 */ /* 0x000fe20007f7e0ff */
[----:B------:R-:W-:-:S04]  /*32550*/  IMAD.X R3, RZ, RZ, RZ, P1 ;  /* 0x000000ffff037224 */ /* 0x000fc800008e06ff */
[----:B------:R-:W-:-:S08]  /*32560*/  IMAD.WIDE.U32.X R2, R11, UR7, R2, P3 ;  /* 0x000000070b027c25 */ /* 0x000fd000098e0402 */
.L_x_1066:
[--C-:B------:R-:W-:Y:S01]  /*32570*/  SHF.R.U64 R10, R2, UR8, R3.reuse ;  /* 0x00000008020a7c19 */ /* 0x100fe20008001203 */
[----:B------:R-:W-:Y:S01]  /*32580*/  ULDC.64 UR6, c[0x0][0x620] ;  /* 0x0001880000067ab9 */ /* 0x000fe20000000a00 */
[----:B------:R-:W-:Y:S01]  /*32590*/  SHF.R.U32.HI R2, RZ, UR8, R3 ;  /* 0x00000008ff027c19 */ /* 0x000fe20008011603 */
[----:B------:R-:W-:Y:S01]  /*325a0*/  IMAD.MOV.U32 R3, RZ, RZ, R15 ;  /* 0x000000ffff037224 */ /* 0x000fe200078e000f */
[----:B------:R-:W-:Y:S01]  /*325b0*/  IADD3 R11, P1, RZ, -R10, RZ ;  /* 0x8000000aff0b7210 */ /* 0x000fe20007f3e0ff */
[----:B------:R-:W-:-:S04]  /*325c0*/  ULDC UR5, c[0x0][0x618] ;  /* 0x0001860000057ab9 */ /* 0x000fc80000000800 */
[----:B------:R-:W-:-:S04]  /*325d0*/  IMAD.X R2, RZ, RZ, ~R2, P1 ;  /* 0x000000ffff027224 */ /* 0x000fc800008e0e02 */
[----:B------:R-:W-:-:S04]  /*325e0*/  IMAD R2, R2, UR6, RZ ;  /* 0x0000000602027c24 */ /* 0x000fc8000f8e02ff */
[----:B------:R-:W-:Y:S02]  /*325f0*/  IMAD R5, R11, UR7, R2 ;  /* 0x000000070b057c24 */ /* 0x000fe4000f8e0202 */
[----:B------:R-:W-:-:S04]  /*32600*/  IMAD.MOV.U32 R2, RZ, RZ, R14 ;  /* 0x000000ffff027224 */ /* 0x000fc800078e000e */
[----:B------:R-:W-:Y:S01]  /*32610*/  IMAD.WIDE.U32 R2, R11, UR6, R2 ;  /* 0x000000060b027c25 */ /* 0x000fe2000f8e0002 */
[----:B------:R-:W-:Y:S02]  /*32620*/  ULDC.64 UR6, c[0x0][0x640] ;  /* 0x0001900000067ab9 */ /* 0x000fe40000000a00 */
[----:B------:R-:W-:Y:S01]  /*32630*/  ISETP.NE.U32.AND P1, PT, RZ, UR6, PT ;  /* 0x00000006ff007c0c */ /* 0x000fe2000bf25070 */
[----:B------:R-:W-:-:S03]  /*32640*/  IMAD.IADD R3, R3, 0x1, R5 ;  /* 0x0000000103037824 */ /* 0x000fc600078e0205 */
[----:B------:R-:W-:Y:S02]  /*32650*/  ISETP.NE.AND.EX P1, PT, RZ, UR7, PT, P1 ;  /* 0x00000007ff007c0c */ /* 0x000fe4000bf25310 */
[--C-:B------:R-:W-:Y:S02]  /*32660*/  SHF.R.U64 R11, R2, UR5, R3.reuse ;  /* 0x00000005020b7c19 */ /* 0x100fe40008001203 */
[----:B------:R-:W-:Y:S01]  /*32670*/  SHF.R.U32.HI R2, RZ, UR5, R3 ;  /* 0x00000005ff027c19 */ /* 0x000fe20008011603 */
[----:B------:R-:W-:-:S03]  /*32680*/  ULDC UR5, c[0x0][0x608] ;  /* 0x0001820000057ab9 */ /* 0x000fc60000000800 */
[--C-:B------:R-:W-:Y:S02]  /*32690*/  SHF.R.U64 R12, R11, UR5, R2.reuse ;  /* 0x000000050b0c7c19 */ /* 0x100fe40008001202 */
[----:B------:R-:W-:Y:S01]  /*326a0*/  SHF.R.U32.HI R3, RZ, UR5, R2 ;  /* 0x00000005ff037c19 */ /* 0x000fe20008011602 */
[----:B------:R-:W-:-:S03]  /*326b0*/  ULDC UR5, c[0x0][0x658] ;  /* 0x0001960000057ab9 */ /* 0x000fc60000000800 */
[--C-:B------:R-:W-:Y:S02]  /*326c0*/  SHF.R.U64 R13, R12, UR5, R3.reuse ;  /* 0x000000050c0d7c19 */ /* 0x100fe40008001203 */
[----:B------:R-:W-:-:S03]  /*326d0*/  SHF.R.U32.HI R14, RZ, UR5, R3 ;  /* 0x00000005ff0e7c19 */ /* 0x000fc60008011603 */
[----:B------:R-:W-:Y:S02]  /*326e0*/  IMAD.MOV.U32 R2, RZ, RZ, R13 ;  /* 0x000000ffff027224 */ /* 0x000fe400078e000d */
        /* <DEDUP_REMOVED lines=12> */
.L_x_1067:
[----:B------:R-:W-:Y:S01]  /*327b0*/  ULDC UR5, c[0x0][0x648] ;  /* 0x0001920000057ab9 */ /* 0x000fe20000000800 */
[----:B------:R-:W-:Y:S01]  /*327c0*/  LOP3.LUT R12, R12, UR17, RZ, 0xc0, !PT ;  /* 0x000000110c0c7c12 */ /* 0x000fe2000f8ec0ff */
[----:B------:R-:W-:Y:S01]  /*327d0*/  IMAD.MOV.U32 R4, RZ, RZ, 0x1 ;  /* 0x00000001ff047424 */ /* 0x000fe200078e00ff */
[----:B------:R-:W-:Y:S01]  /*327e0*/  SHF.R.U64 R3, R2, UR5, R3 ;  /* 0x0000000502037c19 */ /* 0x000fe20008001203 */
[----:B------:R-:W-:-:S04]  /*327f0*/  ULDC UR5, c[0x0][0x638] ;  /* 0x00018e0000057ab9 */ /* 0x000fc80000000800 */
[----:B------:R-:W-:Y:S02]  /*32800*/  IMAD.MOV R2, RZ, RZ, -R3 ;  /* 0x000000ffff027224 */ /* 0x000fe400078e0a03 */
[----:B------:R-:W-:Y:S02]  /*32810*/  IMAD R5, R3, UR18, R12 ;  /* 0x0000001203057c24 */ /* 0x000fe4000f8e020c */
[----:B------:R-:W-:Y:S01]  /*32820*/  IMAD R13, R2, UR5, R13 ;  /* 0x00000005020d7c24 */ /* 0x000fe2000f8e020d */
[----:B------:R-:W-:Y:S01]  /*32830*/  ULDC UR5, c[0x0][0x610] ;  /* 0x0001840000057ab9 */ /* 0x000fe20000000800 */
[----:B------:R-:W-:Y:S01]  /*32840*/  LOP3.LUT R2, R11, UR4, RZ, 0xc0, !PT ;  /* 0x000000040b027c12 */ /* 0x000fe2000f8ec0ff */
[----:B------:R-:W-:Y:S01]  /*32850*/  IMAD R8, R5, UR5, R8 ;  /* 0x0000000505087c24 */ /* 0x000fe2000f8e0208 */
[----:B------:R-:W-:-:S03]  /*32860*/  ULDC UR5, c[0x0][0x600] ;  /* 0x0001800000057ab9 */ /* 0x000fc60000000800 */
[----:B------:R-:W-:-:S05]  /*32870*/  IMAD R13, R13, UR5, R2 ;  /* 0x000000050d0d7c24 */ /* 0x000fca000f8e0202 */
[----:B------:R-:W-:Y:S02]  /*32880*/  SEL R2, R13, R8, !P5 ;  /* 0x000000080d027207 */ /* 0x000fe40006800000 */
[----:B------:R-:W-:-:S07]  /*32890*/  SEL R3, R8, R13, !P5 ;  /* 0x0000000d08037207 */ /* 0x000fce0006800000 */
.L_x_1065:
[----:B------:R-:W-:Y:S05]  /*328a0*/  BSYNC B1 ;  /* 0x0000000000017941 */ /* 0x000fea0003800000 */
.L_x_1064:
[----:B------:R-:W-:-:S13]  /*328b0*/  LOP3.LUT P1, RZ, R4, 0xff, RZ, 0xc0, !PT ;  /* 0x000000ff04ff7812 */ /* 0x000fda000782c0ff */
[----:B------:R-:W-:Y:S05]  /*328c0*/  @P1 BRA `(.L_x_1068) ;  /* 0xfffffff400281947 */ /* 0x000fea000383ffff */
[----:B------:R-:W-:Y:S05]  /*328d0*/  BSYNC B0 ;  /* 0x0000000000007941 */ /* 0x000fea0003800000 */
.L_x_1056:
[----:B------:R-:W-:-:S03]  /*328e0*/  UMOV UR5, 0xffffffff ;  /* 0xffffffff00057882 */ /* 0x000fc60000000000 */
[----:B------:R-:W-:Y:S05]  /*328f0*/  BRA.DIV UR5, `(.L_x_1069) ;  /* 0x00000006051c7947 */ /* 0x000fea000b800000 */
[----:B------:R-:W-:-:S13]  /*32900*/  ELECT P6, URZ, PT ;  /* 0x00000000003f782f */ /* 0x000fda00038c0000 */
.L_x_1083:
[----:B------:R-:W-:Y:S04]  /*32910*/  BSSY B0, `(.L_x_1070) ;  /* 0x000002c000007945 */ /* 0x000fe80003800000 */
[----:B------:R-:W-:Y:S05]  /*32920*/  @!P6 BRA `(.L_x_1071) ;  /* 0x0000000000a8e947 */ /* 0x000fea0003800000 */
[----:B------:R-:W-:-:S04]  /*32930*/  ULOP3.LUT UR5, UR40, 0x2, URZ, 0xfc, !UPT ;  /* 0x0000000228057892 */ /* 0x000fc8000f8efc3f */
[----:B------:R-:W-:-:S06]  /*32940*/  UISETP.NE.AND UP0, UPT, UR5, 0x3, UPT ;  /* 0x000000030500788c */ /* 0x000fcc000bf05270 */
[----:B------:R-:W-:-:S13]  /*32950*/  PLOP3.LUT P0, PT, PT, PT, UP0, 0x80, 0x0 ;  /* 0x000000000000781c */ /* 0x000fda0003f0f008 */
[----:B------:R-:W-:Y:S05]  /*32960*/  @!P0 BRA `(.L_x_1072) ;  /* 0x0000000000048947 */ /* 0x000fea0003800000 */
[----:B------:R-:W-:Y:S01]  /*32970*/  BPT.TRAP 0x1 ;  /* 0x000000040000795c */ /* 0x000fe20000300000 */
.L_x_1072:
[----:B------:R-:W0:Y:S01]  /*32980*/  S2R R3, SR_CgaCtaId ;  /* 0x0000000000037919 */ /* 0x000e220000008800 */
[----:B------:R-:W-:-:S04]  /*32990*/  MOV R0, 0x400 ;  /* 0x0000040000007802 */ /* 0x000fc80000000f00 */
[----:B0-----:R-:W-:Y:S02]  /*329a0*/  LEA R3, R3, R0, 0x18 ;  /* 0x0000000003037211 */ /* 0x001fe400078ec0ff */
[----:B------:R-:W-:-:S03]  /*329b0*/  SHF.L.U32 R0, R7, 0x1f, RZ ;  /* 0x0000001f07007819 */ /* 0x000fc600000006ff */
[----:B------:R-:W-:-:S04]  /*329c0*/  VIADD R3, R3, 0x20 ;  /* 0x0000002003037836 */ /* 0x000fc80000000000 */
[----:B------:R-:W-:-:S04]  /*329d0*/  IMAD R5, R6, 0x8, R3 ;  /* 0x0000000806057824 */ /* 0x000fc800078e0203 */
[----:B------:R-:W0:Y:S02]  /*329e0*/  SYNCS.PHASECHK.TRANS64.TRYWAIT P0, [R5+URZ], R0 ;  /* 0x00000000050075a7 */ /* 0x000e24000800017f */
[----:B0-----:R-:W-:Y:S05]  /*329f0*/  @!P0 BRA `(.L_x_1073) ;  /* 0x0000000000fc8947 */ /* 0x001fea0003800000 */
.L_x_1084:
[----:B------:R-:W-:-:S05]  /*32a00*/  VIADD R6, R6, 0x1 ;  /* 0x0000000106067836 */ /* 0x000fca0000000000 */
[----:B------:R-:W-:-:S04]  /*32a10*/  ISETP.NE.AND P0, PT, R6, 0x4, PT ;  /* 0x000000040600780c */ /* 0x000fc80003f05270 */
[----:B0-----:R-:W-:Y:S02]  /*32a20*/  SEL R0, RZ, 0x1, P0 ;  /* 0x00000001ff007807 */ /* 0x001fe40000000000 */
[----:B------:R-:W-:Y:S02]  /*32a30*/  SEL R6, R6, RZ, P0 ;  /* 0x000000ff06067207 */ /* 0x000fe40000000000 */
[----:B------:R-:W-:-:S03]  /*32a40*/  LOP3.LUT R7, R7, R0, RZ, 0x3c, !PT ;  /* 0x0000000007077212 */ /* 0x000fc600078e3cff */
[----:B------:R-:W-:Y:S01]  /*32a50*/  IMAD R5, R6, 0x8, R3 ;  /* 0x0000000806057824 */ /* 0x000fe200078e0203 */
[----:B------:R-:W-:-:S04]  /*32a60*/  SHF.L.U32 R0, R7, 0x1f, RZ ;  /* 0x0000001f07007819 */ /* 0x000fc800000006ff */
[----:B------:R-:W0:Y:S02]  /*32a70*/  SYNCS.PHASECHK.TRANS64.TRYWAIT P0, [R5+URZ], R0 ;  /* 0x00000000050075a7 */ /* 0x000e24000800017f */
[----:B0-----:R-:W-:Y:S05]  /*32a80*/  @!P0 BRA `(.L_x_1074) ;  /* 0x0000000000ec8947 */ /* 0x001fea0003800000 */
.L_x_1085:
[----:B0-----:R-:W-:-:S05]  /*32a90*/  VIADD R0, R6, 0x1 ;  /* 0x0000000106007836 */ /* 0x001fca0000000000 */
[----:B------:R-:W-:-:S04]  /*32aa0*/  ISETP.NE.AND P0, PT, R0, 0x4, PT ;  /* 0x000000040000780c */ /* 0x000fc80003f05270 */
[----:B------:R-:W-:Y:S02]  /*32ab0*/  SEL R2, RZ, 0x1, P0 ;  /* 0x00000001ff027807 */ /* 0x000fe40000000000 */
[----:B------:R-:W-:Y:S02]  /*32ac0*/  SEL R4, R0, RZ, P0 ;  /* 0x000000ff00047207 */ /* 0x000fe40000000000 */
[----:B------:R-:W-:-:S03]  /*32ad0*/  LOP3.LUT R7, R7, R2, RZ, 0x3c, !PT ;  /* 0x0000000207077212 */ /* 0x000fc600078e3cff */
[----:B------:R-:W-:Y:S01]  /*32ae0*/  IMAD R5, R4, 0x8, R3 ;  /* 0x0000000804057824 */ /* 0x000fe200078e0203 */
[----:B------:R-:W-:-:S04]  /*32af0*/  SHF.L.U32 R0, R7, 0x1f, RZ ;  /* 0x0000001f07007819 */ /* 0x000fc800000006ff */
[----:B------:R-:W0:Y:S02]  /*32b00*/  SYNCS.PHASECHK.TRANS64.TRYWAIT P0, [R5+URZ], R0 ;  /* 0x00000000050075a7 */ /* 0x000e24000800017f */
[----:B0-----:R-:W-:Y:S05]  /*32b10*/  @!P0 BRA `(.L_x_1075) ;  /* 0x0000000000dc8947 */ /* 0x001fea0003800000 */
.L_x_1086:
[----:B0-----:R-:W-:-:S05]  /*32b20*/  VIADD R0, R4, 0x1 ;  /* 0x0000000104007836 */ /* 0x001fca0000000000 */
[----:B------:R-:W-:-:S04]  /*32b30*/  ISETP.NE.AND P0, PT, R0, 0x4, PT ;  /* 0x000000040000780c */ /* 0x000fc80003f05270 */
[----:B------:R-:W-:Y:S02]  /*32b40*/  SEL R2, RZ, 0x1, P0 ;  /* 0x00000001ff027807 */ /* 0x000fe40000000000 */
[----:B------:R-:W-:Y:S02]  /*32b50*/  SEL R0, R0, RZ, P0 ;  /* 0x000000ff00007207 */ /* 0x000fe40000000000 */
[----:B------:R-:W-:-:S03]  /*32b60*/  LOP3.LUT R2, R7, R2, RZ, 0x3c, !PT ;  /* 0x0000000207027212 */ /* 0x000fc600078e3cff */
[----:B------:R-:W-:Y:S01]  /*32b70*/  IMAD R3, R0, 0x8, R3 ;  /* 0x0000000800037824 */ /* 0x000fe200078e0203 */
[----:B------:R-:W-:-:S07]  /*32b80*/  SHF.L.U32 R0, R2, 0x1f, RZ ;  /* 0x0000001f02007819 */ /* 0x000fce00000006ff */
.L_x_1076:
[----:B0-----:R0:W1:Y:S02]  /*32b90*/  SYNCS.PHASECHK.TRANS64.TRYWAIT P0, [R3+URZ], R0 ;  /* 0x00000000030075a7 */ /* 0x001064000800017f */
[----:B-1----:R-:W-:Y:S05]  /*32ba0*/  @!P0 NANOSLEEP.SYNCS 0x989680 ;  /* 0x009896800000895d */ /* 0x002fea0003900000 */
[----:B------:R-:W1:Y:S02]  /*32bb0*/  @!P0 SYNCS.PHASECHK.TRANS64 P0, [R3+URZ], R0 ;  /* 0x00000000030085a7 */ /* 0x000e64000800007f */
[----:B-1----:R-:W-:Y:S05]  /*32bc0*/  @!P0 BRA `(.L_x_1076) ;  /* 0xfffffffc00f08947 */ /* 0x002fea000383ffff */
.L_x_1071:
[----:B------:R-:W-:Y:S05]  /*32bd0*/  BSYNC B0 ;  /* 0x0000000000007941 */ /* 0x000fea0003800000 */
.L_x_1070:
[----:B------:R-:W-:Y:S05]  /*32be0*/  EXIT ;  /* 0x000000000000794d */ /* 0x000fea0003800000 */
.L_x_17:
[----:B-1----:R1:W4:Y:S02]  /*32bf0*/  SYNCS.PHASECHK.TRANS64.TRYWAIT P1, [R3+URZ], R0 ;  /* 0x00000000030075a7 */ /* 0x002324000802017f */
[----:B----4-:R-:W-:Y:S05]  /*32c00*/  @!P1 NANOSLEEP.SYNCS 0x989680 ;  /* 0x009896800000995d */ /* 0x010fea0003900000 */
[----:B------:R-:W4:Y:S02]  /*32c10*/  @!P1 SYNCS.PHASECHK.TRANS64 P1, [R3+URZ], R0 ;  /* 0x00000000030095a7 */ /* 0x000f24000802007f */
[----:B----4-:R-:W-:Y:S05]  /*32c20*/  @!P1 BRA `(.L_x_17) ;  /* 0xfffffffc00f09947 */ /* 0x010fea000383ffff */
[----:B------:R-:W-:Y:S05]  /*32c30*/  BRA `(.L_x_16) ;  /* 0xfffffce400b47947 */ /* 0x000fea000383ffff */
.L_x_22:
[----:B--2---:R-:W-:-:S04]  /*32c40*/  IMAD.U32 R6, RZ, RZ, UR8 ;  /* 0x00000008ff067e24 */ /* 0x004fc8000f8e00ff */
[----:B------:R2:W3:Y:S03]  /*32c50*/  SYNCS.PHASECHK.TRANS64.TRYWAIT P1, [R6+URZ], R4 ;  /* 0x00000004060075a7 */ /* 0x0004e6000802017f */
[----:B---3--:R-:W-:Y:S05]  /*32c60*/  @!P1 NANOSLEEP.SYNCS 0x989680 ;  /* 0x009896800000995d */ /* 0x008fea0003900000 */
[----:B------:R-:W3:Y:S02]  /*32c70*/  @!P1 SYNCS.PHASECHK.TRANS64 P1, [R6+URZ], R4 ;  /* 0x00000004060095a7 */ /* 0x000ee4000802007f */
[----:B---3--:R-:W-:Y:S05]  /*32c80*/  @!P1 BRA `(.L_x_22) ;  /* 0xfffffffc00ec9947 */ /* 0x008fea000383ffff */
[----:B------:R-:W-:Y:S05]  /*32c90*/  BRA `(.L_x_21) ;  /* 0xfffffd38005c7947 */ /* 0x000fea000383ffff */
.L_x_1057:
[----:B------:R-:W-:Y:S01]  /*32ca0*/  BSSY B1, `(.L_x_1077) ;  /* 0x0000006000017945 */ /* 0x000fe20003800000 */
[----:B------:R-:W-:-:S07]  /*32cb0*/  IMAD.MOV.U32 R15, RZ, RZ, -0x1 ;  /* 0xffffffffff0f7424 */ /* 0x000fce00078e00ff */
[----:B------:R-:W-:Y:S05]  /*32cc0*/  WARPSYNC.COLLECTIVE R15, `(.L_x_1078) ;  /* 0x000000000f0c7348 */ /* 0x000fea0003c00000 */
[----:B------:R-:W-:Y:S02]  /*32cd0*/  ELECT P6, UR62, PT ;  /* 0x00000000003e782f */ /* 0x000fe400038c0000 */
[----:B------:R-:W-:Y:S01]  /*32ce0*/  MOV R14, UR62 ;  /* 0x0000003e000e7c02 */ /* 0x000fe20008000f00 */
[----:B------:R-:W-:Y:S10]  /*32cf0*/  ENDCOLLECTIVE ;  /* 0x000000000000791b */ /* 0x000ff40003800000 */
.L_x_1078:
[----:B------:R-:W-:Y:S05]  /*32d00*/  BSYNC B1 ;  /* 0x0000000000017941 */ /* 0x000fea0003800000 */
.L_x_1077:
[----:B------:R-:W-:Y:S05]  /*32d10*/  BRA `(.L_x_1079) ;  /* 0xfffffff000207947 */ /* 0x000fea000383ffff */
.L_x_1060:
[----:B-1----:R1:W2:Y:S02]  /*32d20*/  SYNCS.PHASECHK.TRANS64.TRYWAIT P1, [R14+URZ+0x20], R11 ;  /* 0x0000200b0e0075a7 */ /* 0x0022a4000802017f */
[----:B--2---:R-:W-:Y:S05]  /*32d30*/  @!P1 NANOSLEEP.SYNCS 0x989680 ;  /* 0x009896800000995d */ /* 0x004fea0003900000 */
[----:B------:R-:W2:Y:S02]  /*32d40*/  @!P1 SYNCS.PHASECHK.TRANS64 P1, [R14+URZ+0x20], R11 ;  /* 0x0000200b0e0095a7 */ /* 0x000ea4000802007f */
[----:B--2---:R-:W-:Y:S05]  /*32d50*/  @!P1 BRA `(.L_x_1060) ;  /* 0xfffffffc00f09947 */ /* 0x004fea000383ffff */
[----:B------:R-:W-:Y:S05]  /*32d60*/  BRA `(.L_x_1080) ;  /* 0xfffffff000547947 */ /* 0x000fea000383ffff */
.L_x_1069:
[----:B------:R-:W-:Y:S01]  /*32d70*/  BSSY B0, `(.L_x_1081) ;  /* 0x0000006000007945 */ /* 0x000fe20003800000 */
[----:B------:R-:W-:-:S07]  /*32d80*/  IMAD.MOV.U32 R15, RZ, RZ, -0x1 ;  /* 0xffffffffff0f7424 */ /* 0x000fce00078e00ff */
[----:B------:R-:W-:Y:S05]  /*32d90*/  WARPSYNC.COLLECTIVE R15, `(.L_x_1082) ;  /* 0x000000000f0c7348 */ /* 0x000fea0003c00000 */
[----:B------:R-:W-:Y:S02]  /*32da0*/  ELECT P6, UR62, PT ;  /* 0x00000000003e782f */ /* 0x000fe400038c0000 */
[----:B------:R-:W-:Y:S01]  /*32db0*/  MOV R14, UR62 ;  /* 0x0000003e000e7c02 */ /* 0x000fe20008000f00 */
[----:B------:R-:W-:Y:S10]  /*32dc0*/  ENDCOLLECTIVE ;  /* 0x000000000000791b */ /* 0x000ff40003800000 */
.L_x_1082:
[----:B------:R-:W-:Y:S05]  /*32dd0*/  BSYNC B0 ;  /* 0x0000000000007941 */ /* 0x000fea0003800000 */
.L_x_1081:
[----:B------:R-:W-:Y:S05]  /*32de0*/  BRA `(.L_x_1083) ;  /* 0xfffffff800c87947 */ /* 0x000fea000383ffff */
.L_x_1073:
[----:B0-----:R0:W1:Y:S02]  /*32df0*/  SYNCS.PHASECHK.TRANS64.TRYWAIT P0, [R5+URZ], R0 ;  /* 0x00000000050075a7 */ /* 0x001064000800017f */
[----:B-1----:R-:W-:Y:S05]  /*32e00*/  @!P0 NANOSLEEP.SYNCS 0x989680 ;  /* 0x009896800000895d */ /* 0x002fea0003900000 */
[----:B------:R-:W1:Y:S02]  /*32e10*/  @!P0 SYNCS.PHASECHK.TRANS64 P0, [R5+URZ], R0 ;  /* 0x00000000050085a7 */ /* 0x000e64000800007f */
[----:B-1----:R-:W-:Y:S05]  /*32e20*/  @!P0 BRA `(.L_x_1073) ;  /* 0xfffffffc00f08947 */ /* 0x002fea000383ffff */
[----:B------:R-:W-:Y:S05]  /*32e30*/  BRA `(.L_x_1084) ;  /* 0xfffffff800f07947 */ /* 0x000fea000383ffff */
.L_x_1074:
[----:B0-----:R0:W1:Y:S02]  /*32e40*/  SYNCS.PHASECHK.TRANS64.TRYWAIT P0, [R5+URZ], R0 ;  /* 0x00000000050075a7 */ /* 0x001064000800017f */
[----:B-1----:R-:W-:Y:S05]  /*32e50*/  @!P0 NANOSLEEP.SYNCS 0x989680 ;  /* 0x009896800000895d */ /* 0x002fea0003900000 */
[----:B------:R-:W1:Y:S02]  /*32e60*/  @!P0 SYNCS.PHASECHK.TRANS64 P0, [R5+URZ], R0 ;  /* 0x00000000050085a7 */ /* 0x000e64000800007f */
[----:B-1----:R-:W-:Y:S05]  /*32e70*/  @!P0 BRA `(.L_x_1074) ;  /* 0xfffffffc00f08947 */ /* 0x002fea000383ffff */
[----:B------:R-:W-:Y:S05]  /*32e80*/  BRA `(.L_x_1085) ;  /* 0xfffffffc00007947 */ /* 0x000fea000383ffff */
.L_x_1075:
[----:B0-----:R0:W1:Y:S02]  /*32e90*/  SYNCS.PHASECHK.TRANS64.TRYWAIT P0, [R5+URZ], R0 ;  /* 0x00000000050075a7 */ /* 0x001064000800017f */
[----:B-1----:R-:W-:Y:S05]  /*32ea0*/  @!P0 NANOSLEEP.SYNCS 0x989680 ;  /* 0x009896800000895d */ /* 0x002fea0003900000 */
[----:B------:R-:W1:Y:S02]  /*32eb0*/  @!P0 SYNCS.PHASECHK.TRANS64 P0, [R5+URZ], R0 ;  /* 0x00000000050085a7 */ /* 0x000e64000800007f */
[----:B-1----:R-:W-:Y:S05]  /*32ec0*/  @!P0 BRA `(.L_x_1075) ;  /* 0xfffffffc00f08947 */ /* 0x002fea000383ffff */
[----:B------:R-:W-:Y:S05]  /*32ed0*/  BRA `(.L_x_1086) ;  /* 0xfffffffc00107947 */ /* 0x000fea000383ffff */
.L_x_1087:
[----:B------:R-:W-:-:S00]  /*32ee0*/  BRA `(.L_x_1087) ;  /* 0xfffffffc00fc7947 */ /* 0x000fc0000383ffff */
[----:B------:R-:W-:-:S00]  /*32ef0*/  NOP ;  /* 0x0000000000007918 */ /* 0x000fc00000000000 */
        /* <DEDUP_REMOVED lines=8> */
.L_x_1088:


//--------------------- .nv.global.init           --------------------------
	.section	.nv.global.init,"aw",@progbits
.nv.global.init:
	.type		$str$22,@object
	.size		$str$22,($str$23 - $str$22)
$str$22:
        /*0000*/ 	.byte	0x6b, 0x5f, 0x74, 0x69, 0x6c, 0x65, 0x5f, 0x63, 0x6f, 0x75, 0x6e, 0x74, 0x20, 0x3e, 0x3d, 0x20
        /*0010*/ 	.byte	0x31, 0x00
	.type		$str$23,@object
	.size		$str$23,(__unnamed_1 - $str$23)
$str$23:
        /*0012*/ 	.byte	0x2f, 0x74, 0x6d, 0x70, 0x2f, 0x63, 0x75, 0x74, 0x6c, 0x61, 0x73, 0x73, 0x5f, 0x73, 0x77, 0x65
        /*0022*/ 	.byte	0x65, 0x70, 0x5f, 0x73, 0x72, 0x63, 0x2f, 0x69, 0x6e, 0x63, 0x6c, 0x75, 0x64, 0x65, 0x2f, 0x63
        /*0032*/ 	.byte	0x75, 0x74, 0x6c, 0x61, 0x73, 0x73, 0x2f, 0x67, 0x65, 0x6d, 0x6d, 0x2f, 0x63, 0x6f, 0x6c, 0x6c
        /*0042*/ 	.byte	0x65, 0x63, 0x74, 0x69, 0x76, 0x65, 0x2f, 0x73, 0x6d, 0x39, 0x30, 0x5f, 0x6d, 0x6d, 0x61, 0x5f
        /*0052*/ 	.byte	0x74, 0x6d, 0x61, 0x5f, 0x67, 0x6d, 0x6d, 0x61, 0x5f, 0x73, 0x73, 0x5f, 0x77, 0x61, 0x72, 0x70
        /*0062*/ 	.byte	0x73, 0x70, 0x65, 0x63, 0x69, 0x61, 0x6c, 0x69, 0x7a, 0x65, 0x64, 0x2e, 0x68, 0x70, 0x70, 0x00
	.type		__unnamed_1,@object
	.size		__unnamed_1,(.L_0 - __unnamed_1)
__unnamed_1:
        /* <DEDUP_REMOVED lines=181> */
.L_0:


//--------------------- .nv.shared._ZN7cutlass13device_kernelINS_4gemm6kernel13GemmUniversalIN4cute5tupleIJiiiiEEENS1_10collective13CollectiveMmaINS1_34MainloopSm90TmaGmmaWarpSpecializedILi4ENS5_IJNS4_1CILi1EEESB_SB_EEENS1_35KernelTmaWarpSpecializedCooperativeEEENS5_IJNSA_ILi256EEENSA_ILi512EEENSA_ILi32EEEEEENS_6half_tENS5_IJlSB_lEEESJ_SK_NS4_8TiledMMAINS4_8MMA_AtomIJNS4_4SM904GMMA26MMA_64x256x16_F32F16F16_SSILNSO_5MajorE0ELSQ_0ELNSO_7ScaleInE1ELSR_1EEEEEENS4_6LayoutINS5_IJNSA_ILi2EEESB_SB_EEENS5_IJSB_NSA_ILi0EEESX_EEEEENS5_IJNS4_10UnderscoreES10_S10_EEEEENS4_13SM90_TMA_LOADENS4_14ComposedLayoutINS4_7SwizzleILi2ELi4ELi3EEENS4_18smem_ptr_flag_bitsILi16EEENSU_INS5_IJNSA_ILi8EEESH_EEENS5_IJSH_SB_EEEEEEEvNS4_8identityES13_S1D_vS1E_EENS_8epilogue10collective6detail29Sm90TmaWarpSpecializedAdapterINS1H_15DefaultEpilogueISJ_SK_SK_NS1G_6thread17LinearCombinationISJ_Li1EffLNS1L_9ScaleType4KindE0ELNS_15FloatRoundStyleE2ESJ_EENS1_15EpilogueDefaultEEEEEvvEEEEvNT_6ParamsE --------------------------
	.section	.nv.shared._ZN7cutlass13device_kernelINS_4gemm6kernel13GemmUniversalIN4cute5tupleIJiiiiEEENS1_10collective13CollectiveMmaINS1_34MainloopSm90TmaGmmaWarpSpecializedILi4ENS5_IJNS4_1CILi1EEESB_SB_EEENS1_35KernelTmaWarpSpecializedCooperativeEEENS5_IJNSA_ILi256EEENSA_ILi512EEENSA_ILi32EEEEEENS_6half_tENS5_IJlSB_lEEESJ_SK_NS4_8TiledMMAINS4_8MMA_AtomIJNS4_4SM904GMMA26MMA_64x256x16_F32F16F16_SSILNSO_5MajorE0ELSQ_0ELNSO_7ScaleInE1ELSR_1EEEEEENS4_6LayoutINS5_IJNSA_ILi2EEESB_SB_EEENS5_IJSB_NSA_ILi0EEESX_EEEEENS5_IJNS4_10UnderscoreES10_S10_EEEEENS4_13SM90_TMA_LOADENS4_14ComposedLayoutINS4_7SwizzleILi2ELi4ELi3EEENS4_18smem_ptr_flag_bitsILi16EEENSU_INS5_IJNSA_ILi8EEESH_EEENS5_IJSH_SB_EEEEEEEvNS4_8identityES13_S1D_vS1E_EENS_8epilogue10collective6detail29Sm90TmaWarpSpecializedAdapterINS1H_15DefaultEpilogueISJ_SK_SK_NS1G_6thread17LinearCombinationISJ_Li1EffLNS1L_9ScaleType4KindE0ELNS_15FloatRoundStyleE2ESJ_EENS1_15EpilogueDefaultEEEEEvvEEEEvNT_6ParamsE,"aw",@nobits
	.sectionflags	@""
	.align	16
	.zero		1024


//--------------------- .nv.shared.reserved.0     --------------------------
	.section	.nv.shared.reserved.0,"aw",@nobits
	.weak		__nv_reservedSMEM_offset_0_alias
	.size		__nv_reservedSMEM_offset_0_alias, 0, 0
	.other		__nv_reservedSMEM_offset_0_alias,@"STO_CUDA_RESERVED_SHARED STV_DEFAULT"
__nv_reservedSMEM_offset_0_alias:
	.zero		0


//--------------------- .nv.global                --------------------------
	.section	.nv.global,"aw",@nobits
.nv.global:
	.type		_ZN40_INTERNAL_f8c10f17_4_k_cu_4ee6354b_141354cute1_E,@object
	.size		_ZN40_INTERNAL_f8c10f17_4_k_cu_4ee6354b_141354cute1_E,(_ZN40_INTERNAL_f8c10f17_4_k_cu_4ee6354b_141354cuda3std3__45__cpo6cbeginE - _ZN40_INTERNAL_f8c10f17_4_k_cu_4ee6354b_141354cute1_E)
_ZN40_INTERNAL_f8c10f17_4_k_cu_4ee6354b_141354cute1_E:
	.zero		1
	.type		_ZN40_INTERNAL_f8c10f17_4_k_cu_4ee6354b_141354cuda3std3__45__cpo6cbeginE,@object
	.size		_ZN40_INTERNAL_f8c10f17_4_k_cu_4ee6354b_141354cuda3std3__45__cpo6cbeginE,(_ZN40_INTERNAL_f8c10f17_4_k_cu_4ee6354b_141354cuda3std3__48in_placeE - _ZN40_INTERNAL_f8c10f17_4_k_cu_4ee6354b_141354cuda3std3__45__cpo6cbeginE)
_ZN40_INTERNAL_f8c10f17_4_k_cu_4ee6354b_141354cuda3std3__45__cpo6cbeginE:
	.zero		1
	.type		_ZN40_INTERNAL_f8c10f17_4_k_cu_4ee6354b_141354cuda3std3__48in_placeE,@object
	.size		_ZN40_INTERNAL_f8c10f17_4_k_cu_4ee6354b_141354cuda3std3__48in_placeE,(_ZN40_INTERNAL_f8c10f17_4_k_cu_4ee6354b_141354cuda3std6ranges3__45__cpo9iter_moveE - _ZN40_INTERNAL_f8c10f17_4_k_cu_4ee6354b_141354cuda3std3__48in_placeE)
_ZN40_INTERNAL_f8c10f17_4_k_cu_4ee6354b_141354cuda3std3__48in_placeE:
	.zero		1
	.type		_ZN40_INTERNAL_f8c10f17_4_k_cu_4ee6354b_141354cuda3std6ranges3__45__cpo9iter_moveE,@object
	.size		_ZN40_INTERNAL_f8c10f17_4_k_cu_4ee6354b_141354cuda3std6ranges3__45__cpo9iter_moveE,(_ZN40_INTERNAL_f8c10f17_4_k_cu_4ee6354b_141354cuda3std3__45__cpo5beginE - _ZN40_INTERNAL_f8c10f17_4_k_cu_4ee6354b_141354cuda3std6ranges3__45__cpo9iter_moveE)
_ZN40_INTERNAL_f8c10f17_4_k_cu_4ee6354b_141354cuda3std6ranges3__45__cpo9iter_moveE:
	.zero		1
	.type		_ZN40_INTERNAL_f8c10f17_4_k_cu_4ee6354b_141354cuda3std3__45__cpo5beginE,@object
	.size		_ZN40_INTERNAL_f8c10f17_4_k_cu_4ee6354b_141354cuda3std3__45__cpo5beginE,(_ZN40_INTERNAL_f8c10f17_4_k_cu_4ee6354b_141354cuda3std3__442_GLOBAL__N__f8c10f17_4_k_cu_4ee6354b_141356ignoreE - _ZN40_INTERNAL_f8c10f17_4_k_cu_4ee6354b_141354cuda3std3__45__cpo5beginE)
_ZN40_INTERNAL_f8c10f17_4_k_cu_4ee6354b_141354cuda3std3__45__cpo5beginE:
	.zero		1
	.type		_ZN40_INTERNAL_f8c10f17_4_k_cu_4ee6354b_141354cuda3std3__442_GLOBAL__N__f8c10f17_4_k_cu_4ee6354b_141356ignoreE,@object
	.size		_ZN40_INTERNAL_f8c10f17_4_k_cu_4ee6354b_141354cuda3std3__442_GLOBAL__N__f8c10f17_4_k_cu_4ee6354b_141356ignoreE,(_ZN40_INTERNAL_f8c10f17_4_k_cu_4ee6354b_141354cute7productE - _ZN40_INTERNAL_f8c10f17_4_k_cu_4ee6354b_141354cuda3std3__442_GLOBAL__N__f8c10f17_4_k_cu_4ee6354b_141356ignoreE)
_ZN40_INTERNAL_f8c10f17_4_k_cu_4ee6354b_141354cuda3std3__442_GLOBAL__N__f8c10f17_4_k_cu_4ee6354b_141356ignoreE:
	.zero		1
	.type		_ZN40_INTERNAL_f8c10f17_4_k_cu_4ee6354b_141354cute7productE,@object
	.size		_ZN40_INTERNAL_f8c10f17_4_k_cu_4ee6354b_141354cute7productE,(_ZN40_INTERNAL_f8c10f17_4_k_cu_4ee6354b_141354cuda3std3__45__cpo3endE - _ZN40_INTERNAL_f8c10f17_4_k_cu_4ee6354b_141354cute7productE)
_ZN40_INTERNAL_f8c10f17_4_k_cu_4ee6354b_141354cute7productE:
	.zero		1
	.type		_ZN40_INTERNAL_f8c10f17_4_k_cu_4ee6354b_141354cuda3std3__45__cpo3endE,@object
	.size		_ZN40_INTERNAL_f8c10f17_4_k_cu_4ee6354b_141354cuda3std3__45__cpo3endE,(_ZN40_INTERNAL_f8c10f17_4_k_cu_4ee6354b_141354cuda3std3__419piecewise_constructE - _ZN40_INTERNAL_f8c10f17_4_k_cu_4ee6354b_141354cuda3std3__45__cpo3endE)
_ZN40_INTERNAL_f8c10f17_4_k_cu_4ee6354b_141354cuda3std3__45__cpo3endE:
	.zero		1
	.type		_ZN40_INTERNAL_f8c10f17_4_k_cu_4ee6354b_141354cuda3std3__419piecewise_constructE,@object
	.size		_ZN40_INTERNAL_f8c10f17_4_k_cu_4ee6354b_141354cuda3std3__419piecewise_constructE,(_ZN40_INTERNAL_f8c10f17_4_k_cu_4ee6354b_141354cuda3std3__45__cpo4cendE - _ZN40_INTERNAL_f8c10f17_4_k_cu_4ee6354b_141354cuda3std3__419piecewise_constructE)
_ZN40_INTERNAL_f8c10f17_4_k_cu_4ee6354b_141354cuda3std3__419piecewise_constructE:
	.zero		1
	.type		_ZN40_INTERNAL_f8c10f17_4_k_cu_4ee6354b_141354cuda3std3__45__cpo4cendE,@object
	.size		_ZN40_INTERNAL_f8c10f17_4_k_cu_4ee6354b_141354cuda3std3__45__cpo4cendE,(_ZN40_INTERNAL_f8c10f17_4_k_cu_4ee6354b_141354cuda3std6ranges3__45__cpo4swapE - _ZN40_INTERNAL_f8c10f17_4_k_cu_4ee6354b_141354cuda3std3__45__cpo4cendE)
_ZN40_INTERNAL_f8c10f17_4_k_cu_4ee6354b_141354cuda3std3__45__cpo4cendE:
	.zero		1
	.type		_ZN40_INTERNAL_f8c10f17_4_k_cu_4ee6354b_141354cuda3std6ranges3__45__cpo4swapE,@object
	.size		_ZN40_INTERNAL_f8c10f17_4_k_cu_4ee6354b_141354cuda3std6ranges3__45__cpo4swapE,(.L_8 - _ZN40_INTERNAL_f8c10f17_4_k_cu_4ee6354b_141354cuda3std6ranges3__45__cpo4swapE)
_ZN40_INTERNAL_f8c10f17_4_k_cu_4ee6354b_141354cuda3std6ranges3__45__cpo4swapE:
	.zero		1
.L_8:


//--------------------- .nv.constant0._ZN7cutlass13device_kernelINS_4gemm6kernel13GemmUniversalIN4cute5tupleIJiiiiEEENS1_10collective13CollectiveMmaINS1_34MainloopSm90TmaGmmaWarpSpecializedILi4ENS5_IJNS4_1CILi1EEESB_SB_EEENS1_35KernelTmaWarpSpecializedCooperativeEEENS5_IJNSA_ILi256EEENSA_ILi512EEENSA_ILi32EEEEEENS_6half_tENS5_IJlSB_lEEESJ_SK_NS4_8TiledMMAINS4_8MMA_AtomIJNS4_4SM904GMMA26MMA_64x256x16_F32F16F16_SSILNSO_5MajorE0ELSQ_0ELNSO_7ScaleInE1ELSR_1EEEEEENS4_6LayoutINS5_IJNSA_ILi2EEESB_SB_EEENS5_IJSB_NSA_ILi0EEESX_EEEEENS5_IJNS4_10UnderscoreES10_S10_EEEEENS4_13SM90_TMA_LOADENS4_14ComposedLayoutINS4_7SwizzleILi2ELi4ELi3EEENS4_18smem_ptr_flag_bitsILi16EEENSU_INS5_IJNSA_ILi8EEESH_EEENS5_IJSH_SB_EEEEEEEvNS4_8identityES13_S1D_vS1E_EENS_8epilogue10collective6detail29Sm90TmaWarpSpecializedAdapterINS1H_15DefaultEpilogueISJ_SK_SK_NS1G_6thread17LinearCombinationISJ_Li1EffLNS1L_9ScaleType4KindE0ELNS_15FloatRoundStyleE2ESJ_EENS1_15EpilogueDefaultEEEEEvvEEEEvNT_6ParamsE --------------------------
	.section	.nv.constant0._ZN7cutlass13device_kernelINS_4gemm6kernel13GemmUniversalIN4cute5tupleIJiiiiEEENS1_10collective13CollectiveMmaINS1_34MainloopSm90TmaGmmaWarpSpecializedILi4ENS5_IJNS4_1CILi1EEESB_SB_EEENS1_35KernelTmaWarpSpecializedCooperativeEEENS5_IJNSA_ILi256EEENSA_ILi512EEENSA_ILi32EEEEEENS_6half_tENS5_IJlSB_lEEESJ_SK_NS4_8TiledMMAINS4_8MMA_AtomIJNS4_4SM904GMMA26MMA_64x256x16_F32F16F16_SSILNSO_5MajorE0ELSQ_0ELNSO_7ScaleInE1ELSR_1EEEEEENS4_6LayoutINS5_IJNSA_ILi2EEESB_SB_EEENS5_IJSB_NSA_ILi0EEESX_EEEEENS5_IJNS4_10UnderscoreES10_S10_EEEEENS4_13SM90_TMA_LOADENS4_14ComposedLayoutINS4_7SwizzleILi2ELi4ELi3EEENS4_18smem_ptr_flag_bitsILi16EEENSU_INS5_IJNSA_ILi8EEESH_EEENS5_IJSH_SB_EEEEEEEvNS4_8identityES13_S1D_vS1E_EENS_8epilogue10collective6detail29Sm90TmaWarpSpecializedAdapterINS1H_15DefaultEpilogueISJ_SK_SK_NS1G_6thread17LinearCombinationISJ_Li1EffLNS1L_9ScaleType4KindE0ELNS_15FloatRoundStyleE2ESJ_EENS1_15EpilogueDefaultEEEEEvvEEEEvNT_6ParamsE,"a",@progbits
	.sectionflags	@""
	.align	4
.nv.constant0._ZN7cutlass13device_kernelINS_4gemm6kernel13GemmUniversalIN4cute5tupleIJiiiiEEENS1_10collective13CollectiveMmaINS1_34MainloopSm90TmaGmmaWarpSpecializedILi4ENS5_IJNS4_1CILi1EEESB_SB_EEENS1_35KernelTmaWarpSpecializedCooperativeEEENS5_IJNSA_ILi256EEENSA_ILi512EEENSA_ILi32EEEEEENS_6half_tENS5_IJlSB_lEEESJ_SK_NS4_8TiledMMAINS4_8MMA_AtomIJNS4_4SM904GMMA26MMA_64x256x16_F32F16F16_SSILNSO_5MajorE0ELSQ_0ELNSO_7ScaleInE1ELSR_1EEEEEENS4_6LayoutINS5_IJNSA_ILi2EEESB_SB_EEENS5_IJSB_NSA_ILi0EEESX_EEEEENS5_IJNS4_10UnderscoreES10_S10_EEEEENS4_13SM90_TMA_LOADENS4_14ComposedLayoutINS4_7SwizzleILi2ELi4ELi3EEENS4_18smem_ptr_flag_bitsILi16EEENSU_INS5_IJNSA_ILi8EEESH_EEENS5_IJSH_SB_EEEEEEEvNS4_8identityES13_S1D_vS1E_EENS_8epilogue10collective6detail29Sm90TmaWarpSpecializedAdapterINS1H_15DefaultEpilogueISJ_SK_SK_NS1G_6thread17LinearCombinationISJ_Li1EffLNS1L_9ScaleType4KindE0ELNS_15FloatRoundStyleE2ESJ_EENS1_15EpilogueDefaultEEEEEvvEEEEvNT_6ParamsE:
	.zero		1664


//--------------------- SYMBOLS --------------------------

	.type		.nv.reservedSmem.offset0,@object
	.size		.nv.reservedSmem.offset0,0x4
	.type		__assertfail,@function
